	.target	sm_90a

	.elftype	@"ET_EXEC"


//--------------------- .note.nv.tkinfo           --------------------------
	.section	.note.nv.tkinfo,"",@"SHT_NOTE"
	.sectionflags	@"SHF_NOTE_NV_TKINFO"
	.tkinfo
        /*0018*/ 	.word	0x00000002
        /*0030*/ 	.string	""
        /*0030*/ 	.string	"ptxas"
        /*0030*/ 	.string	"Cuda compilation tools, release 13.0, V13.0.88"
        /*0030*/ 	.string	"Build cuda_13.0.r13.0/compiler.36424714_0"
        /*0030*/ 	.string	"-v  -suppress-debug-info  -lineinfo  -arch sm_90a "



//--------------------- .note.nv.cuinfo           --------------------------
	.section	.note.nv.cuinfo,"",@"SHT_NOTE"
	.sectionflags	@"SHF_NOTE_NV_CUINFO"
        /*0018*/ 	.short	0x0002
        /*001a*/ 	.short	0x005a
        /*001c*/ 	.short	0x0082
	.zero		2


//--------------------- .nv.info                  --------------------------
	.section	.nv.info,"",@"SHT_CUDA_INFO"
	.align	4


	//----- nvinfo : EIATTR_REGCOUNT
	.align		4
        /*0000*/ 	.byte	0x04, 0x2f
        /*0002*/ 	.short	(.L_1 - .L_0)
	.align		4
.L_0:
        /*0004*/ 	.word	index@(gluon_wgmma)
        /*0008*/ 	.word	0x000000ff


	//----- nvinfo : EIATTR_FRAME_SIZE
	.align		4
.L_1:
        /*000c*/ 	.byte	0x04, 0x11
        /*000e*/ 	.short	(.L_3 - .L_2)
	.align		4
.L_2:
        /*0010*/ 	.word	index@(gluon_wgmma)
        /*0014*/ 	.word	0x00000270


	//----- nvinfo : EIATTR_MIN_STACK_SIZE
	.align		4
.L_3:
        /*0018*/ 	.byte	0x04, 0x12
        /*001a*/ 	.short	(.L_5 - .L_4)
	.align		4
.L_4:
        /*001c*/ 	.word	index@(gluon_wgmma)
        /*0020*/ 	.word	0x00000270
.L_5:


//--------------------- .nv.compat                --------------------------
	.section	.nv.compat,"",@"SHT_CUDA_COMPAT_INFO"
	.align	4
        /*0000*/ 	.byte	0x02, 0x09, 0x01, 0x00, 0x02, 0x02, 0x04, 0x00, 0x02, 0x05, 0x05, 0x00, 0x03, 0x07, 0x01, 0x01
        /*0010*/ 	.byte	0x02, 0x03, 0x03, 0x00, 0x02, 0x06, 0x01, 0x00, 0x04, 0x0b, 0x08, 0x00, 0x00, 0x00, 0x00, 0x00
        /*0020*/ 	.byte	0x00, 0x00, 0x00, 0x00


//--------------------- .nv.info.gluon_wgmma      --------------------------
	.section	.nv.info.gluon_wgmma,"",@"SHT_CUDA_INFO"
	.sectionflags	@""
	.align	4


	//----- nvinfo : EIATTR_CUDA_API_VERSION
	.align		4
        /*0000*/ 	.byte	0x04, 0x37
        /*0002*/ 	.short	(.L_7 - .L_6)
.L_6:
        /*0004*/ 	.word	0x00000082


	//----- nvinfo : EIATTR_KPARAM_INFO
	.align		4
.L_7:
        /*0008*/ 	.byte	0x04, 0x17
        /*000a*/ 	.short	(.L_9 - .L_8)
.L_8:
        /*000c*/ 	.word	0x00000000
        /*0010*/ 	.short	0x000a
        /*0012*/ 	.short	0x0048
        /*0014*/ 	.byte	0x00, 0xf4, 0x21, 0x00


	//----- nvinfo : EIATTR_KPARAM_INFO
	.align		4
.L_9:
        /*0018*/ 	.byte	0x04, 0x17
        /*001a*/ 	.short	(.L_11 - .L_10)
.L_10:
        /*001c*/ 	.word	0x00000000
        /*0020*/ 	.short	0x0009
        /*0022*/ 	.short	0x0040
        /*0024*/ 	.byte	0x00, 0xf4, 0x21, 0x00


	//----- nvinfo : EIATTR_KPARAM_INFO
	.align		4
.L_11:
        /*0028*/ 	.byte	0x04, 0x17
        /*002a*/ 	.short	(.L_13 - .L_12)
.L_12:
        /*002c*/ 	.word	0x00000000
        /*0030*/ 	.short	0x0008
        /*0032*/ 	.short	0x0038
        /*0034*/ 	.byte	0x00, 0xf0, 0x21, 0x00


	//----- nvinfo : EIATTR_KPARAM_INFO
	.align		4
.L_13:
        /*0038*/ 	.byte	0x04, 0x17
        /*003a*/ 	.short	(.L_15 - .L_14)
.L_14:
        /*003c*/ 	.word	0x00000000
        /*0040*/ 	.short	0x0007
        /*0042*/ 	.short	0x0030
        /*0044*/ 	.byte	0x00, 0xf0, 0x21, 0x00


	//----- nvinfo : EIATTR_KPARAM_INFO
	.align		4
.L_15:
        /*0048*/ 	.byte	0x04, 0x17
        /*004a*/ 	.short	(.L_17 - .L_16)
.L_16:
        /*004c*/ 	.word	0x00000000
        /*0050*/ 	.short	0x0006
        /*0052*/ 	.short	0x0028
        /*0054*/ 	.byte	0x00, 0xf0, 0x21, 0x00


	//----- nvinfo : EIATTR_KPARAM_INFO
	.align		4
.L_17:
        /*0058*/ 	.byte	0x04, 0x17
        /*005a*/ 	.short	(.L_19 - .L_18)
.L_18:
        /*005c*/ 	.word	0x00000000
        /*0060*/ 	.short	0x0005
        /*0062*/ 	.short	0x0020
        /*0064*/ 	.byte	0x00, 0xf0, 0x11, 0x00


	//----- nvinfo : EIATTR_KPARAM_INFO
	.align		4
.L_19:
        /*0068*/ 	.byte	0x04, 0x17
        /*006a*/ 	.short	(.L_21 - .L_20)
.L_20:
        /*006c*/ 	.word	0x00000000
        /*0070*/ 	.short	0x0004
        /*0072*/ 	.short	0x001c
        /*0074*/ 	.byte	0x00, 0xf0, 0x11, 0x00


	//----- nvinfo : EIATTR_KPARAM_INFO
	.align		4
.L_21:
        /*0078*/ 	.byte	0x04, 0x17
        /*007a*/ 	.short	(.L_23 - .L_22)
.L_22:
        /*007c*/ 	.word	0x00000000
        /*0080*/ 	.short	0x0003
        /*0082*/ 	.short	0x0018
        /*0084*/ 	.byte	0x00, 0xf0, 0x11, 0x00


	//----- nvinfo : EIATTR_KPARAM_INFO
	.align		4
.L_23:
        /*0088*/ 	.byte	0x04, 0x17
        /*008a*/ 	.short	(.L_25 - .L_24)
.L_24:
        /*008c*/ 	.word	0x00000000
        /*0090*/ 	.short	0x0002
        /*0092*/ 	.short	0x0010
        /*0094*/ 	.byte	0x00, 0xf4, 0x21, 0x00


	//----- nvinfo : EIATTR_KPARAM_INFO
	.align		4
.L_25:
        /*0098*/ 	.byte	0x04, 0x17
        /*009a*/ 	.short	(.L_27 - .L_26)
.L_26:
        /*009c*/ 	.word	0x00000000
        /*00a0*/ 	.short	0x0001
        /*00a2*/ 	.short	0x0008
        /*00a4*/ 	.byte	0x00, 0xf4, 0x21, 0x00


	//----- nvinfo : EIATTR_KPARAM_INFO
	.align		4
.L_27:
        /*00a8*/ 	.byte	0x04, 0x17
        /*00aa*/ 	.short	(.L_29 - .L_28)
.L_28:
        /*00ac*/ 	.word	0x00000000
        /*00b0*/ 	.short	0x0000
        /*00b2*/ 	.short	0x0000
        /*00b4*/ 	.byte	0x00, 0xf4, 0x21, 0x00


	//----- nvinfo : EIATTR_SPARSE_MMA_MASK
	.align		4
.L_29:
        /*00b8*/ 	.byte	0x03, 0x50
        /*00ba*/ 	.short	0x0000


	//----- nvinfo : EIATTR_MAXREG_COUNT
	.align		4
        /*00bc*/ 	.byte	0x03, 0x1b
        /*00be*/ 	.short	0x00ff


	//----- nvinfo : EIATTR_NUM_BARRIERS
	.align		4
        /*00c0*/ 	.byte	0x02, 0x4c
        /*00c2*/ 	.byte	0x01
	.zero		1


	//----- nvinfo : EIATTR_ANNOTATIONS
	.align		4
        /*00c4*/ 	.byte	0x04, 0x55
        /*00c6*/ 	.short	(.L_31 - .L_30)


	//   ....[0]....
.L_30:
        /*00c8*/ 	.word	0x00000001
        /*00cc*/ 	.byte	0x70, 0x11, 0x00, 0x00, 0x01, 0x00, 0x00, 0x00, 0xb0, 0x11, 0x00, 0x00, 0x01, 0x00, 0x00, 0x00
        /* <DEDUP_REMOVED lines=272> */
        /*11dc*/ 	.byte	0x00, 0x45, 0x00, 0x00, 0x01, 0x00, 0x00, 0x00, 0x10, 0x45, 0x00, 0x00


	//----- nvinfo : EIATTR_MERCURY_ISA_VERSION
	.align		4
.L_31:
        /*11e8*/ 	.byte	0x03, 0x5f
        /*11ea*/ 	.short	0x0101


	//----- nvinfo : EIATTR_INT_WARP_WIDE_INSTR_OFFSETS
	.align		4
        /*11ec*/ 	.byte	0x04, 0x31
        /*11ee*/ 	.short	(.L_33 - .L_32)


	//   ....[0]....
.L_32:
        /*11f0*/ 	.word	0x00001e40


	//   ....[1]....
        /*11f4*/ 	.word	0x00001e60


	//   ....[2]....
        /*11f8*/ 	.word	0x00001e70


	//   ....[3]....
        /*11fc*/ 	.word	0x00001f50


	//   ....[4]....
        /*1200*/ 	.word	0x00002d00


	//   ....[5]....
        /*1204*/ 	.word	0x00002d10


	//   ....[6]....
        /*1208*/ 	.word	0x00002d80


	//   ....[7]....
        /*120c*/ 	.word	0x00002d90


	//----- nvinfo : EIATTR_COOP_GROUP_MASK_REGIDS
	.align		4
.L_33:
        /*1210*/ 	.byte	0x04, 0x29
        /*1212*/ 	.short	(.L_35 - .L_34)


	//   ....[0]....
.L_34:
        /*1214*/ 	.word	0xffffffff


	//   ....[1]....
        /*1218*/ 	.word	0xffffffff


	//   ....[2]....
        /*121c*/ 	.word	0xffffffff


	//----- nvinfo : EIATTR_COOP_GROUP_INSTR_OFFSETS
	.align		4
.L_35:
        /*1220*/ 	.byte	0x04, 0x28
        /*1222*/ 	.short	(.L_37 - .L_36)


	//   ....[0]....
.L_36:
        /*1224*/ 	.word	0x00000160


	//   ....[1]....
        /*1228*/ 	.word	0x00000710


	//   ....[2]....
        /*122c*/ 	.word	0x00000d00


	//----- nvinfo : EIATTR_MBARRIER_INSTR_OFFSETS
	.align		4
.L_37:
        /*1230*/ 	.byte	0x04, 0x39
        /*1232*/ 	.short	(.L_39 - .L_38)


	//   ....[0]....
.L_38:
        /*1234*/ 	.word	0x00001fd0
        /*1238*/ 	.word	0x000000ff
        /*123c*/ 	.word	0x00024000
        /*1240*/ 	.short	0x0100
        /*1242*/ 	.byte	0x18
	.zero		1


	//   ....[1]....
        /*1244*/ 	.word	0x00001ff0
        /*1248*/ 	.word	0x000000ff
        /*124c*/ 	.word	0x00024008
        /*1250*/ 	.short	0x0100
        /*1252*/ 	.byte	0x18
	.zero		1


	//   ....[2]....
        /*1254*/ 	.word	0x00002010
        /*1258*/ 	.word	0x000000ff
        /*125c*/ 	.word	0x00024010
        /*1260*/ 	.short	0x0100
        /*1262*/ 	.byte	0x18
	.zero		1


	//   ....[3]....
        /*1264*/ 	.word	0x00002e40
        /*1268*/ 	.word	0x000000ff
        /*126c*/ 	.word	0x00024000
        /*1270*/ 	.short	0x010a
        /*1272*/ 	.byte	0x12
	.zero		1


	//   ....[4]....
        /*1274*/ 	.word	0x00003c50
        /*1278*/ 	.word	0x000000ff
        /*127c*/ 	.word	0x00024000
        /*1280*/ 	.short	0x0108
        /*1282*/ 	.byte	0x18
	.zero		1


	//   ....[5]....
        /*1284*/ 	.word	0x00003cc0
        /*1288*/ 	.word	0x000000ff
        /*128c*/ 	.word	0x00024008
        /*1290*/ 	.short	0x0108
        /*1292*/ 	.byte	0x18
	.zero		1


	//   ....[6]....
        /*1294*/ 	.word	0x00003d40
        /*1298*/ 	.word	0x000000ff
        /*129c*/ 	.word	0x00024010
        /*12a0*/ 	.short	0x0108
        /*12a2*/ 	.byte	0x18
	.zero		1


	//   ....[7]....
        /*12a4*/ 	.word	0x000050b0
        /*12a8*/ 	.word	0x000000ff
        /*12ac*/ 	.word	0x00024000
        /*12b0*/ 	.short	0x010a
        /*12b2*/ 	.byte	0x12
	.zero		1


	//----- nvinfo : EIATTR_NUM_MBARRIERS
	.align		4
.L_39:
        /*12b4*/ 	.byte	0x03, 0x38
        /*12b6*/ 	.short	0x0003


	//----- nvinfo : EIATTR_EXIT_INSTR_OFFSETS
	.align		4
        /*12b8*/ 	.byte	0x04, 0x1c
        /*12ba*/ 	.short	(.L_41 - .L_40)


	//   ....[0]....
.L_40:
        /*12bc*/ 	.word	0x000050a0


	//----- nvinfo : EIATTR_REQNTID
	.align		4
.L_41:
        /*12c0*/ 	.byte	0x04, 0x10
        /*12c2*/ 	.short	(.L_43 - .L_42)
.L_42:
        /*12c4*/ 	.word	0x00000080
        /*12c8*/ 	.word	0x00000001
        /*12cc*/ 	.word	0x00000001


	//----- nvinfo : EIATTR_CRS_STACK_SIZE
	.align		4
.L_43:
        /*12d0*/ 	.byte	0x04, 0x1e
        /*12d2*/ 	.short	(.L_45 - .L_44)
.L_44:
        /*12d4*/ 	.word	0x00000000


	//----- nvinfo : EIATTR_CBANK_PARAM_SIZE
	.align		4
.L_45:
        /*12d8*/ 	.byte	0x03, 0x19
        /*12da*/ 	.short	0x0050


	//----- nvinfo : EIATTR_PARAM_CBANK
	.align		4
        /*12dc*/ 	.byte	0x04, 0x0a
        /*12de*/ 	.short	(.L_47 - .L_46)
	.align		4
.L_46:
        /*12e0*/ 	.word	index@(.nv.constant0.gluon_wgmma)
        /*12e4*/ 	.short	0x0210
        /*12e6*/ 	.short	0x0050


	//----- nvinfo : EIATTR_SW_WAR
	.align		4
.L_47:
        /*12e8*/ 	.byte	0x04, 0x36
        /*12ea*/ 	.short	(.L_49 - .L_48)
.L_48:
        /*12ec*/ 	.word	0x00000008
.L_49:


//--------------------- .nv.callgraph             --------------------------
	.section	.nv.callgraph,"",@"SHT_CUDA_CALLGRAPH"
	.align	4
	.sectionentsize	8
	.align		4
        /*0000*/ 	.word	0x00000000
	.align		4
        /*0004*/ 	.word	0xffffffff
	.align		4
        /*0008*/ 	.word	0x00000000
	.align		4
        /*000c*/ 	.word	0xfffffffe
	.align		4
        /*0010*/ 	.word	0x00000000
	.align		4
        /*0014*/ 	.word	0xfffffffd
	.align		4
        /*0018*/ 	.word	0x00000000
	.align		4
        /*001c*/ 	.word	0xfffffffc


//--------------------- .text.gluon_wgmma         --------------------------
	.section	.text.gluon_wgmma,"ax",@progbits
	.align	128
        .global         gluon_wgmma
        .type           gluon_wgmma,@function
        .size           gluon_wgmma,(.L_x_52 - gluon_wgmma)
        .other          gluon_wgmma,@"STO_CUDA_ENTRY STV_DEFAULT"
gluon_wgmma:
.text.gluon_wgmma:
[----:B------:R-:W1:Y:S01]  /*0000*/  LDC R1, c[0x0][0x28] ;  /* 0x00000a00ff017b82 */ /* 0x000e620000000800 */
[----:B------:R-:W2:Y:S07]  /*0010*/  S2R R3, SR_TID.X ;  /* 0x0000000000037919 */ /* 0x000eae0000002100 */
[----:B------:R-:W3:Y:S01]  /*0020*/  S2UR UR4, SR_CgaCtaId ;  /* 0x00000000000479c3 */ /* 0x000ee20000008800 */
[----:B------:R-:W-:Y:S01]  /*0030*/  UMOV UR24, 0x400 ;  /* 0x0000040000187882 */ /* 0x000fe20000000000 */
[----:B------:R-:W-:Y:S01]  /*0040*/  ULDC UR6, c[0x0][0xc] ;  /* 0x0000030000067ab9 */ /* 0x000fe20000000800 */
[----:B------:R-:W-:Y:S01]  /*0050*/  ULDC.64 UR30, c[0x0][0x250] ;  /* 0x00009400001e7ab9 */ /* 0x000fe20000000a00 */
[----:B------:R-:W-:Y:S01]  /*0060*/  BSSY B0, `(.L_x_0) ;  /* 0x0000020000007945 */ /* 0x000fe20003800000 */
[----:B-1----:R-:W-:-:S03]  /*0070*/  VIADD R1, R1, 0xfffffd90 ;  /* 0xfffffd9001017836 */ /* 0x002fc60000000000 */
[----:B------:R-:W1:Y:S08]  /*0080*/  LDC R6, c[0x0][0x228] ;  /* 0x00008a00ff067b82 */ /* 0x000e700000000800 */
[----:B------:R-:W4:Y:S08]  /*0090*/  LDC R13, c[0x0][0x230] ;  /* 0x00008c00ff0d7b82 */ /* 0x000f300000000800 */
[----:B------:R-:W-:Y:S01]  /*00a0*/  S2UR UR25, SR_CTAID.Y ;  /* 0x00000000001979c3 */ /* 0x000fe20000002600 */
[----:B---3--:R-:W-:-:S03]  /*00b0*/  ULEA UR24, UR4, UR24, 0x18 ;  /* 0x0000001804187291 */ /* 0x008fc6000f8ec03f */
[----:B------:R-:W-:Y:S01]  /*00c0*/  ULDC UR4, c[0x0][0x10] ;  /* 0x0000040000047ab9 */ /* 0x000fe20000000800 */
[----:B--2---:R-:W-:-:S03]  /*00d0*/  LOP3.LUT R2, R3, 0x7f, RZ, 0xc0, !PT ;  /* 0x0000007f03027812 */ /* 0x004fc600078ec0ff */
[----:B------:R-:W2:Y:S01]  /*00e0*/  S2UR UR5, SR_CTAID.Z ;  /* 0x00000000000579c3 */ /* 0x000ea20000002700 */
[----:B-1----:R-:W-:Y:S01]  /*00f0*/  VIADD R6, R6, 0xffffffff ;  /* 0xffffffff06067836 */ /* 0x002fe20000000000 */
[C---:B------:R-:W-:Y:S02]  /*0100*/  ISETP.GE.U32.AND P0, PT, R2.reuse, 0x20, PT ;  /* 0x000000200200780c */ /* 0x040fe40003f06070 */
[C---:B------:R-:W-:Y:S02]  /*0110*/  ISETP.NE.U32.AND P2, PT, R2.reuse, RZ, PT ;  /* 0x000000ff0200720c */ /* 0x040fe40003f45070 */
[----:B------:R-:W-:Y:S02]  /*0120*/  LEA R12, R2, UR24, 0x2 ;  /* 0x00000018020c7c11 */ /* 0x000fe4000f8e10ff */
[----:B------:R-:W1:Y:S01]  /*0130*/  S2UR UR40, SR_CTAID.X ;  /* 0x00000000002879c3 */ /* 0x000e620000002500 */
[----:B----4-:R-:W-:-:S06]  /*0140*/  VIADD R9, R13, 0xffffffff ;  /* 0xffffffff0d097836 */ /* 0x010fcc0000000000 */
[----:B------:R3:W-:Y:S01]  /*0150*/  @!P0 STS [R12], RZ ;  /* 0x000000ff0c008388 */ /* 0x0007e20000000800 */
[----:B------:R-:W-:-:S03]  /*0160*/  NOP ;  /* 0x0000000000007918 */ /* 0x000fc60000000000 */
[----:B------:R3:W-:Y:S01]  /*0170*/  @!P2 STS [UR24+0x24], R6 ;  /* 0x00002406ff00a988 */ /* 0x0007e20008000818 */
[----:B--2---:R-:W-:-:S03]  /*0180*/  UIMAD UR4, UR5, UR4, UR25 ;  /* 0x00000004050472a4 */ /* 0x004fc6000f8e0219 */
[----:B------:R3:W-:Y:S01]  /*0190*/  @!P2 STS [UR24+0x20], R9 ;  /* 0x00002009ff00a988 */ /* 0x0007e20008000818 */
[----:B-1----:R-:W-:-:S04]  /*01a0*/  UIMAD UR4, UR4, UR6, UR40 ;  /* 0x00000006040472a4 */ /* 0x002fc8000f8e0228 */
[----:B------:R-:W-:-:S03]  /*01b0*/  UIMAD UR5, UR4, 0x180, URZ ;  /* 0x00000180040578a4 */ /* 0x000fc6000f8e023f */
[----:B------:R-:W-:Y:S01]  /*01c0*/  UMOV UR4, URZ ;  /* 0x0000003f00047c82 */ /* 0x000fe20008000000 */
[----:B------:R-:W-:-:S04]  /*01d0*/  UIADD3 UR26, UP0, UR5, UR30, URZ ;  /* 0x0000001e051a7290 */ /* 0x000fc8000ff1e03f */
[----:B------:R-:W-:Y:S01]  /*01e0*/  ULEA.HI.X.SX32 UR27, UR5, UR31, 0x1, UP0 ;  /* 0x0000001f051b7291 */ /* 0x000fe200080f0e3f */
[----:B---3--:R-:W-:Y:S11]  /*01f0*/  @P2 BRA `(.L_x_1) ;  /* 0x0000000000182947 */ /* 0x008ff60003800000 */
[----:B------:R-:W1:Y:S01]  /*0200*/  LDS R0, [UR24+0x8] ;  /* 0x00000818ff007984 */ /* 0x000e620008000800 */
[----:B------:R-:W2:Y:S01]  /*0210*/  LDC.64 R10, c[0x0][0x210] ;  /* 0x00008400ff0a7b82 */ /* 0x000ea20000000a00 */
[----:B------:R-:W-:Y:S02]  /*0220*/  IMAD.MOV.U32 R5, RZ, RZ, 0x70 ;  /* 0x00000070ff057424 */ /* 0x000fe400078e00ff */
[----:B--2---:R2:W-:Y:S03]  /*0230*/  STS.64 [UR24], R10 ;  /* 0x0000000aff007988 */ /* 0x0045e60008000a18 */
[----:B-1----:R-:W-:-:S05]  /*0240*/  LOP3.LUT R0, R0, 0x10, R5, 0xd8, !PT ;  /* 0x0000001000007812 */ /* 0x002fca00078ed805 */
[----:B------:R2:W-:Y:S02]  /*0250*/  STS [UR24+0x8], R0 ;  /* 0x00000800ff007988 */ /* 0x0005e40008000818 */
.L_x_1:
[----:B------:R-:W-:Y:S05]  /*0260*/  BSYNC B0 ;  /* 0x0000000000007941 */ /* 0x000fea0003800000 */
.L_x_0:
[----:B------:R-:W-:Y:S04]  /*0270*/  BSSY B0, `(.L_x_2) ;  /* 0x000000a000007945 */ /* 0x000fe80003800000 */
[----:B------:R-:W-:Y:S05]  /*0280*/  @P2 BRA `(.L_x_3) ;  /* 0x0000000000202947 */ /* 0x000fea0003800000 */
[----:B--2---:R-:W1:Y:S01]  /*0290*/  LDS R0, [UR24+0x34] ;  /* 0x00003418ff007984 */ /* 0x004e620008000800 */
[----:B------:R-:W-:Y:S02]  /*02a0*/  IMAD.MOV.U32 R5, RZ, RZ, 0x3f000000 ;  /* 0x3f000000ff057424 */ /* 0x000fe400078e00ff */
[----:B------:R-:W-:Y:S01]  /*02b0*/  @!P2 IMAD.MOV.U32 R4, RZ, RZ, 0x7f ;  /* 0x0000007fff04a424 */ /* 0x000fe200078e00ff */
[----:B------:R-:W2:Y:S02]  /*02c0*/  @!P2 LDS R7, [UR24+0x38] ;  /* 0x00003818ff07a984 */ /* 0x000ea40008000800 */
[----:B-1----:R-:W-:Y:S02]  /*02d0*/  LOP3.LUT R0, R0, 0xff000000, R5, 0xb8, !PT ;  /* 0xff00000000007812 */ /* 0x002fe400078eb805 */
[----:B--2---:R-:W-:-:S03]  /*02e0*/  @!P2 LOP3.LUT R4, R7, 0xff, R4, 0xb8, !PT ;  /* 0x000000ff0704a812 */ /* 0x004fc600078eb804 */
[----:B------:R1:W-:Y:S04]  /*02f0*/  STS [UR24+0x34], R0 ;  /* 0x00003400ff007988 */ /* 0x0003e80008000818 */
[----:B------:R1:W-:Y:S02]  /*0300*/  @!P2 STS [UR24+0x38], R4 ;  /* 0x00003804ff00a988 */ /* 0x0003e40008000818 */
.L_x_3:
[----:B------:R-:W-:Y:S05]  /*0310*/  BSYNC B0 ;  /* 0x0000000000007941 */ /* 0x000fea0003800000 */
.L_x_2:
[----:B------:R-:W-:Y:S04]  /*0320*/  BSSY B0, `(.L_x_4) ;  /* 0x000000e000007945 */ /* 0x000fe80003800000 */
[----:B------:R-:W-:Y:S05]  /*0330*/  @P2 BRA `(.L_x_5) ;  /* 0x0000000000302947 */ /* 0x000fea0003800000 */
[----:B-1----:R-:W1:Y:S01]  /*0340*/  LDS R4, [UR24+0x34] ;  /* 0x00003418ff047984 */ /* 0x002e620008000800 */
[----:B--2---:R-:W2:Y:S03]  /*0350*/  LDC.64 R10, c[0x0][0x238] ;  /* 0x00008e00ff0a7b82 */ /* 0x004ea60000000a00 */
[----:B------:R-:W3:Y:S01]  /*0360*/  LDS R0, [UR24+0x1c] ;  /* 0x00001c18ff007984 */ /* 0x000ee20008000800 */
[C---:B--2---:R-:W-:Y:S01]  /*0370*/  SHF.L.U64.HI R8, R10.reuse, 0x1, R11 ;  /* 0x000000010a087819 */ /* 0x044fe2000001020b */
[----:B------:R-:W-:-:S03]  /*0380*/  IMAD.SHL.U32 R5, R10, 0x2, RZ ;  /* 0x000000020a057824 */ /* 0x000fc600078e00ff */
[--C-:B------:R-:W-:Y:S02]  /*0390*/  SHF.R.U32.HI R7, RZ, 0x4, R8.reuse ;  /* 0x00000004ff077819 */ /* 0x100fe40000011608 */
[----:B------:R-:W-:-:S05]  /*03a0*/  SHF.R.U64 R5, R5, 0x4, R8 ;  /* 0x0000000405057819 */ /* 0x000fca0000001208 */
[----:B------:R4:W-:Y:S01]  /*03b0*/  STS [UR24+0xc], R5 ;  /* 0x00000c05ff007988 */ /* 0x0009e20008000818 */
[----:B-1----:R-:W-:Y:S02]  /*03c0*/  LOP3.LUT R4, R4, 0x7, RZ, 0xb8, !PT ;  /* 0x0000000704047812 */ /* 0x002fe400078eb8ff */
[----:B---3--:R-:W-:-:S03]  /*03d0*/  LOP3.LUT R0, R0, 0xf, R7, 0xb8, !PT ;  /* 0x0000000f00007812 */ /* 0x008fc600078eb807 */
[----:B------:R4:W-:Y:S04]  /*03e0*/  STS [UR24+0x34], R4 ;  /* 0x00003404ff007988 */ /* 0x0009e80008000818 */
[----:B------:R4:W-:Y:S02]  /*03f0*/  STS [UR24+0x1c], R0 ;  /* 0x00001c00ff007988 */ /* 0x0009e40008000818 */
.L_x_5:
[----:B------:R-:W-:Y:S05]  /*0400*/  BSYNC B0 ;  /* 0x0000000000007941 */ /* 0x000fea0003800000 */
.L_x_4:
[----:B------:R-:W-:Y:S04]  /*0410*/  BSSY B1, `(.L_x_6) ;  /* 0x000001a000017945 */ /* 0x000fe80003800000 */
[----:B------:R-:W-:Y:S04]  /*0420*/  BSSY B0, `(.L_x_7) ;  /* 0x0000015000007945 */ /* 0x000fe80003800000 */
[----:B------:R-:W-:Y:S05]  /*0430*/  @P2 BRA `(.L_x_8) ;  /* 0x0000000000202947 */ /* 0x000fea0003800000 */
[----:B-12-4-:R-:W1:Y:S02]  /*0440*/  LDS R0, [UR24+0x34] ;  /* 0x00003418ff007984 */ /* 0x016e640008000800 */
[----:B-1----:R-:W-:-:S05]  /*0450*/  LOP3.LUT R0, R0, 0x38, RZ, 0xb8, !PT ;  /* 0x0000003800007812 */ /* 0x002fca00078eb8ff */
[----:B------:R1:W-:Y:S01]  /*0460*/  STS [UR24+0x34], R0 ;  /* 0x00003400ff007988 */ /* 0x0003e20008000818 */
[----:B------:R-:W-:Y:S05]  /*0470*/  @P2 BRA `(.L_x_9) ;  /* 0x0000000000202947 */ /* 0x000fea0003800000 */
[----:B-1----:R-:W1:Y:S01]  /*0480*/  LDS R0, [UR24+0x8] ;  /* 0x00000818ff007984 */ /* 0x002e620008000800 */
[----:B------:R-:W-:-:S05]  /*0490*/  IMAD.MOV.U32 R5, RZ, RZ, 0x780 ;  /* 0x00000780ff057424 */ /* 0x000fca00078e00ff */
[----:B-1----:R-:W-:-:S05]  /*04a0*/  LOP3.LUT R0, R0, 0x500, R5, 0xd8, !PT ;  /* 0x0000050000007812 */ /* 0x002fca00078ed805 */
[----:B------:R3:W-:Y:S02]  /*04b0*/  STS [UR24+0x8], R0 ;  /* 0x00000800ff007988 */ /* 0x0007e40008000818 */
.L_x_8:
[----:B------:R-:W-:Y:S05]  /*04c0*/  @P2 BRA `(.L_x_10) ;  /* 0x0000000000282947 */ /* 0x000fea0003800000 */
[----:B-1234-:R-:W1:Y:S02]  /*04d0*/  LDS R0, [UR24+0x8] ;  /* 0x00000818ff007984 */ /* 0x01ee640008000800 */
[----:B-1----:R-:W-:-:S05]  /*04e0*/  LOP3.LUT R0, R0, 0x1800, RZ, 0xb8, !PT ;  /* 0x0000180000007812 */ /* 0x002fca00078eb8ff */
[----:B------:R2:W-:Y:S02]  /*04f0*/  STS [UR24+0x8], R0 ;  /* 0x00000800ff007988 */ /* 0x0005e40008000818 */
.L_x_9:
[----:B------:R-:W-:Y:S05]  /*0500*/  @P2 BREAK B0 ;  /* 0x0000000000002942 */ /* 0x000fea0003800000 */
[----:B------:R-:W-:Y:S05]  /*0510*/  @P2 BRA `(.L_x_11) ;  /* 0x0000000000242947 */ /* 0x000fea0003800000 */
[----:B------:R-:W3:Y:S01]  /*0520*/  LDS R5, [UR24+0x8] ;  /* 0x00000818ff057984 */ /* 0x000ee20008000800 */
[----:B-12---:R-:W-:-:S05]  /*0530*/  IMAD.MOV.U32 R0, RZ, RZ, 0x6000 ;  /* 0x00006000ff007424 */ /* 0x006fca00078e00ff */
[----:B---3--:R-:W-:-:S04]  /*0540*/  LOP3.LUT R0, R5, 0x6000, R0, 0xd8, !PT ;  /* 0x0000600005007812 */ /* 0x008fc800078ed800 */
[----:B------:R-:W-:-:S05]  /*0550*/  LOP3.LUT R0, R0, 0x400000, RZ, 0xb8, !PT ;  /* 0x0040000000007812 */ /* 0x000fca00078eb8ff */
[----:B------:R1:W-:Y:S02]  /*0560*/  STS [UR24+0x8], R0 ;  /* 0x00000800ff007988 */ /* 0x0003e40008000818 */
.L_x_10:
[----:B------:R-:W-:Y:S05]  /*0570*/  BSYNC B0 ;  /* 0x0000000000007941 */ /* 0x000fea0003800000 */
.L_x_7:
[----:B-1234-:R-:W1:Y:S02]  /*0580*/  @!P2 LDS R0, [UR24+0x8] ;  /* 0x00000818ff00a984 */ /* 0x01ee640008000800 */
[----:B-1----:R-:W-:-:S05]  /*0590*/  @!P2 LOP3.LUT R0, R0, 0x8000, RZ, 0xb8, !PT ;  /* 0x000080000000a812 */ /* 0x002fca00078eb8ff */
[----:B------:R3:W-:Y:S02]  /*05a0*/  @!P2 STS [UR24+0x8], R0 ;  /* 0x00000800ff00a988 */ /* 0x0007e40008000818 */
.L_x_11:
[----:B------:R-:W-:Y:S05]  /*05b0*/  BSYNC B1 ;  /* 0x0000000000017941 */ /* 0x000fea0003800000 */
.L_x_6:
[----:B------:R-:W-:Y:S05]  /*05c0*/  WARPSYNC.ALL ;  /* 0x0000000000007948 */ /* 0x000fea0003800000 */
[----:B------:R-:W-:Y:S05]  /*05d0*/  @P0 BRA `(.L_x_12) ;  /* 0x0000000000280947 */ /* 0x000fea0003800000 */
[----:B-123--:R-:W1:Y:S01]  /*05e0*/  S2R R0, SR_LANEID ;  /* 0x0000000000007919 */ /* 0x00ee620000000000 */
[----:B------:R-:W-:Y:S05]  /*05f0*/  WARPSYNC.ALL ;  /* 0x0000000000007948 */ /* 0x000fea0003800000 */
[----:B-1----:R-:W-:-:S05]  /*0600*/  IMAD.SHL.U32 R0, R0, 0x4, RZ ;  /* 0x0000000400007824 */ /* 0x002fca00078e00ff */
[----:B------:R-:W1:Y:S01]  /*0610*/  LDS R7, [R0+UR24] ;  /* 0x0000001800077984 */ /* 0x000e620008000800 */
[----:B------:R-:W-:-:S05]  /*0620*/  IADD3 R4, P1, R0, UR26, RZ ;  /* 0x0000001a00047c10 */ /* 0x000fca000ff3e0ff */
[----:B------:R-:W-:-:S05]  /*0630*/  IMAD.X R5, RZ, RZ, UR27, P1 ;  /* 0x0000001bff057e24 */ /* 0x000fca00088e06ff */
[----:B-1----:R4:W5:Y:S01]  /*0640*/  ATOMG.E.EXCH.STRONG.GPU PT, RZ, [R4], R7 ;  /* 0x0000000704ff73a8 */ /* 0x00296200041ee100 */
[----:B------:R-:W-:-:S04]  /*0650*/  DEPBAR {5,4,3,2,1,0} ;  /* 0x0000003f0000791a */ /* 0x000fc80000000000 */
[----:B------:R4:W-:Y:S01]  /*0660*/  UTMACCTL.IV [UR26] ;  /* 0x000000001a0079b9 */ /* 0x0009e20008000000 */
[----:B------:R-:W-:Y:S01]  /*0670*/  NOP ;  /* 0x0000000000007918 */ /* 0x000fe20000000000 */
.L_x_12:
[----:B------:R-:W-:Y:S05]  /*0680*/  @P0 BRA `(.L_x_13) ;  /* 0x00000000000c0947 */ /* 0x000fea0003800000 */
[----:B------:R0:W-:Y:S01]  /*0690*/  UTMACMDFLUSH ;  /* 0x00000000000079b7 */ /* 0x0001e20000000000 */
[----:B------:R-:W-:Y:S05]  /*06a0*/  @P0 BRA `(.L_x_13) ;  /* 0x0000000000040947 */ /* 0x000fea0003800000 */
[----:B------:R-:W-:-:S04]  /*06b0*/  DEPBAR.LE SB0, 0x0 ;  /* 0x000080000000791a */ /* 0x000fc80000000000 */
.L_x_13:
[----:B------:R-:W-:Y:S05]  /*06c0*/  WARPSYNC.ALL ;  /* 0x0000000000007948 */ /* 0x000fea0003800000 */
[----:B-----5:R-:W-:Y:S06]  /*06d0*/  BAR.SYNC.DEFER_BLOCKING 0x0 ;  /* 0x0000000000007b1d */ /* 0x020fec0000010000 */
[----:B------:R-:W-:Y:S02]  /*06e0*/  BSSY B1, `(.L_x_14) ;  /* 0x000000b000017945 */ /* 0x000fe40003800000 */
[----:B------:R-:W-:Y:S06]  /*06f0*/  BAR.SYNC.DEFER_BLOCKING 0x0 ;  /* 0x0000000000007b1d */ /* 0x000fec0000010000 */
[----:B------:R1:W-:Y:S01]  /*0700*/  @!P0 STS [R12], RZ ;  /* 0x000000ff0c008388 */ /* 0x0003e20000000800 */
[----:B------:R-:W-:Y:S01]  /*0710*/  NOP ;  /* 0x0000000000007918 */ /* 0x000fe20000000000 */
[----:B------:R-:W-:Y:S05]  /*0720*/  @P2 BRA `(.L_x_15) ;  /* 0x0000000000182947 */ /* 0x000fea0003800000 */
[----:B-123--:R-:W1:Y:S01]  /*0730*/  LDS R0, [UR24+0x8] ;  /* 0x00000818ff007984 */ /* 0x00ee620008000800 */
[----:B------:R-:W2:Y:S01]  /*0740*/  LDC.64 R10, c[0x0][0x218] ;  /* 0x00008600ff0a7b82 */ /* 0x000ea20000000a00 */
[----:B----4-:R-:W-:Y:S02]  /*0750*/  IMAD.MOV.U32 R5, RZ, RZ, 0x70 ;  /* 0x00000070ff057424 */ /* 0x010fe400078e00ff */
[----:B--2---:R2:W-:Y:S03]  /*0760*/  STS.64 [UR24], R10 ;  /* 0x0000000aff007988 */ /* 0x0045e60008000a18 */
[----:B-1----:R-:W-:-:S05]  /*0770*/  LOP3.LUT R0, R0, 0x10, R5, 0xd8, !PT ;  /* 0x0000001000007812 */ /* 0x002fca00078ed805 */
[----:B------:R2:W-:Y:S02]  /*0780*/  STS [UR24+0x8], R0 ;  /* 0x00000800ff007988 */ /* 0x0005e40008000818 */
.L_x_15:
[----:B----4-:R-:W-:Y:S05]  /*0790*/  BSYNC B1 ;  /* 0x0000000000017941 */ /* 0x010fea0003800000 */
.L_x_14:
[----:B------:R-:W-:Y:S04]  /*07a0*/  BSSY B2, `(.L_x_16) ;  /* 0x000000f000027945 */ /* 0x000fe80003800000 */
[----:B------:R-:W-:Y:S04]  /*07b0*/  BSSY B1, `(.L_x_17) ;  /* 0x000000c000017945 */ /* 0x000fe80003800000 */
[----:B------:R-:W-:Y:S05]  /*07c0*/  @P2 BRA `(.L_x_18) ;  /* 0x0000000000282947 */ /* 0x000fea0003800000 */
[----:B-123--:R-:W1:Y:S01]  /*07d0*/  LDS R0, [UR24+0x34] ;  /* 0x00003418ff007984 */ /* 0x00ee620008000800 */
[----:B------:R-:W-:Y:S01]  /*07e0*/  IMAD.MOV.U32 R5, RZ, RZ, 0x3f000000 ;  /* 0x3f000000ff057424 */ /* 0x000fe200078e00ff */
[----:B------:R-:W-:Y:S05]  /*07f0*/  @P2 BREAK B1 ;  /* 0x0000000000012942 */ /* 0x000fea0003800000 */
[----:B-1----:R-:W-:-:S05]  /*0800*/  LOP3.LUT R0, R0, 0xff000000, R5, 0xb8, !PT ;  /* 0xff00000000007812 */ /* 0x002fca00078eb805 */
[----:B------:R1:W-:Y:S01]  /*0810*/  STS [UR24+0x34], R0 ;  /* 0x00003400ff007988 */ /* 0x0003e20008000818 */
[----:B------:R-:W-:Y:S05]  /*0820*/  @P2 BRA `(.L_x_19) ;  /* 0x0000000000182947 */ /* 0x000fea0003800000 */
[----:B------:R-:W2:Y:S01]  /*0830*/  LDS R5, [UR24+0x38] ;  /* 0x00003818ff057984 */ /* 0x000ea20008000800 */
[----:B-1----:R-:W-:-:S05]  /*0840*/  IMAD.MOV.U32 R0, RZ, RZ, 0xff ;  /* 0x000000ffff007424 */ /* 0x002fca00078e00ff */
[----:B--2---:R-:W-:-:S05]  /*0850*/  LOP3.LUT R0, R5, 0xff, R0, 0xb8, !PT ;  /* 0x000000ff05007812 */ /* 0x004fca00078eb800 */
[----:B------:R4:W-:Y:S02]  /*0860*/  STS [UR24+0x38], R0 ;  /* 0x00003800ff007988 */ /* 0x0009e40008000818 */
.L_x_18:
[----:B------:R-:W-:Y:S05]  /*0870*/  BSYNC B1 ;  /* 0x0000000000017941 */ /* 0x000fea0003800000 */
.L_x_17:
[----:B------:R1:W-:Y:S02]  /*0880*/  @!P2 STS [UR24+0x20], R9 ;  /* 0x00002009ff00a988 */ /* 0x0003e40008000818 */
.L_x_19:
[----:B------:R-:W-:Y:S05]  /*0890*/  BSYNC B2 ;  /* 0x0000000000027941 */ /* 0x000fea0003800000 */
.L_x_16:
[----:B------:R-:W-:Y:S05]  /*08a0*/  WARPSYNC.ALL ;  /* 0x0000000000007948 */ /* 0x000fea0003800000 */
[----:B-1234-:R-:W1:Y:S01]  /*08b0*/  LDC R0, c[0x0][0x22c] ;  /* 0x00008b00ff007b82 */ /* 0x01ee620000000800 */
[----:B------:R-:W-:Y:S01]  /*08c0*/  BSSY B2, `(.L_x_20) ;  /* 0x0000010000027945 */ /* 0x000fe20003800000 */
[----:B-1----:R-:W-:-:S05]  /*08d0*/  VIADD R0, R0, 0xffffffff ;  /* 0xffffffff00007836 */ /* 0x002fca0000000000 */
[----:B------:R1:W-:Y:S01]  /*08e0*/  @!P2 STS [UR24+0x24], R0 ;  /* 0x00002400ff00a988 */ /* 0x0003e20008000818 */
[----:B------:R-:W-:Y:S05]  /*08f0*/  @P2 BRA `(.L_x_21) ;  /* 0x0000000000302947 */ /* 0x000fea0003800000 */
[----:B------:R-:W2:Y:S01]  /*0900*/  LDS R5, [UR24+0x34] ;  /* 0x00003418ff057984 */ /* 0x000ea20008000800 */
[----:B------:R-:W3:Y:S03]  /*0910*/  LDC.64 R10, c[0x0][0x240] ;  /* 0x00009000ff0a7b82 */ /* 0x000ee60000000a00 */
[----:B------:R-:W4:Y:S01]  /*0920*/  LDS R4, [UR24+0x1c] ;  /* 0x00001c18ff047984 */ /* 0x000f220008000800 */
[C---:B---3--:R-:W-:Y:S01]  /*0930*/  SHF.L.U64.HI R8, R10.reuse, 0x1, R11 ;  /* 0x000000010a087819 */ /* 0x048fe2000001020b */
[----:B------:R-:W-:-:S03]  /*0940*/  IMAD.SHL.U32 R7, R10, 0x2, RZ ;  /* 0x000000020a077824 */ /* 0x000fc600078e00ff */
[--C-:B------:R-:W-:Y:S02]  /*0950*/  SHF.R.U32.HI R9, RZ, 0x4, R8.reuse ;  /* 0x00000004ff097819 */ /* 0x100fe40000011608 */
[----:B------:R-:W-:-:S05]  /*0960*/  SHF.R.U64 R7, R7, 0x4, R8 ;  /* 0x0000000407077819 */ /* 0x000fca0000001208 */
[----:B------:R3:W-:Y:S01]  /*0970*/  STS [UR24+0xc], R7 ;  /* 0x00000c07ff007988 */ /* 0x0007e20008000818 */
[----:B--2---:R-:W-:Y:S02]  /*0980*/  LOP3.LUT R5, R5, 0x7, RZ, 0xb8, !PT ;  /* 0x0000000705057812 */ /* 0x004fe400078eb8ff */
[----:B----4-:R-:W-:-:S03]  /*0990*/  LOP3.LUT R4, R4, 0xf, R9, 0xb8, !PT ;  /* 0x0000000f04047812 */ /* 0x010fc600078eb809 */
[----:B------:R3:W-:Y:S04]  /*09a0*/  STS [UR24+0x34], R5 ;  /* 0x00003405ff007988 */ /* 0x0007e80008000818 */
[----:B------:R3:W-:Y:S02]  /*09b0*/  STS [UR24+0x1c], R4 ;  /* 0x00001c04ff007988 */ /* 0x0007e40008000818 */
.L_x_21:
[----:B------:R-:W-:Y:S05]  /*09c0*/  BSYNC B2 ;  /* 0x0000000000027941 */ /* 0x000fea0003800000 */
.L_x_20:
[----:B------:R-:W-:Y:S04]  /*09d0*/  BSSY B3, `(.L_x_22) ;  /* 0x000001a000037945 */ /* 0x000fe80003800000 */
[----:B------:R-:W-:Y:S04]  /*09e0*/  BSSY B2, `(.L_x_23) ;  /* 0x0000015000027945 */ /* 0x000fe80003800000 */
[----:B------:R-:W-:Y:S05]  /*09f0*/  @P2 BRA `(.L_x_24) ;  /* 0x0000000000202947 */ /* 0x000fea0003800000 */
[----:B---3--:R-:W2:Y:S02]  /*0a00*/  LDS R4, [UR24+0x34] ;  /* 0x00003418ff047984 */ /* 0x008ea40008000800 */
[----:B--2---:R-:W-:-:S05]  /*0a10*/  LOP3.LUT R4, R4, 0x38, RZ, 0xb8, !PT ;  /* 0x0000003804047812 */ /* 0x004fca00078eb8ff */
[----:B------:R2:W-:Y:S01]  /*0a20*/  STS [UR24+0x34], R4 ;  /* 0x00003404ff007988 */ /* 0x0005e20008000818 */
[----:B------:R-:W-:Y:S05]  /*0a30*/  @P2 BRA `(.L_x_25) ;  /* 0x0000000000202947 */ /* 0x000fea0003800000 */
[----:B--2---:R-:W2:Y:S01]  /*0a40*/  LDS R4, [UR24+0x8] ;  /* 0x00000818ff047984 */ /* 0x004ea20008000800 */
[----:B------:R-:W-:-:S05]  /*0a50*/  IMAD.MOV.U32 R5, RZ, RZ, 0x780 ;  /* 0x00000780ff057424 */ /* 0x000fca00078e00ff */
[----:B--2---:R-:W-:-:S05]  /*0a60*/  LOP3.LUT R4, R4, 0x500, R5, 0xd8, !PT ;  /* 0x0000050004047812 */ /* 0x004fca00078ed805 */
[----:B------:R2:W-:Y:S02]  /*0a70*/  STS [UR24+0x8], R4 ;  /* 0x00000804ff007988 */ /* 0x0005e40008000818 */
.L_x_24:
[----:B------:R-:W-:Y:S05]  /*0a80*/  @P2 BRA `(.L_x_26) ;  /* 0x0000000000282947 */ /* 0x000fea0003800000 */
[----:B--23--:R-:W2:Y:S02]  /*0a90*/  LDS R4, [UR24+0x8] ;  /* 0x00000818ff047984 */ /* 0x00cea40008000800 */
[----:B--2---:R-:W-:-:S05]  /*0aa0*/  LOP3.LUT R4, R4, 0x1800, RZ, 0xb8, !PT ;  /* 0x0000180004047812 */ /* 0x004fca00078eb8ff */
[----:B------:R3:W-:Y:S02]  /*0ab0*/  STS [UR24+0x8], R4 ;  /* 0x00000804ff007988 */ /* 0x0007e40008000818 */
.L_x_25:
[----:B------:R-:W-:Y:S05]  /*0ac0*/  @P2 BREAK B2 ;  /* 0x0000000000022942 */ /* 0x000fea0003800000 */
[----:B------:R-:W-:Y:S05]  /*0ad0*/  @P2 BRA `(.L_x_27) ;  /* 0x0000000000242947 */ /* 0x000fea0003800000 */
[----:B--23--:R-:W2:Y:S01]  /*0ae0*/  LDS R4, [UR24+0x8] ;  /* 0x00000818ff047984 */ /* 0x00cea20008000800 */
[----:B------:R-:W-:-:S05]  /*0af0*/  IMAD.MOV.U32 R5, RZ, RZ, 0x6000 ;  /* 0x00006000ff057424 */ /* 0x000fca00078e00ff */
[----:B--2---:R-:W-:-:S04]  /*0b00*/  LOP3.LUT R4, R4, 0x6000, R5, 0xd8, !PT ;  /* 0x0000600004047812 */ /* 0x004fc800078ed805 */
[----:B------:R-:W-:-:S05]  /*0b10*/  LOP3.LUT R4, R4, 0x400000, RZ, 0xb8, !PT ;  /* 0x0040000004047812 */ /* 0x000fca00078eb8ff */
[----:B------:R4:W-:Y:S02]  /*0b20*/  STS [UR24+0x8], R4 ;  /* 0x00000804ff007988 */ /* 0x0009e40008000818 */
.L_x_26:
[----:B------:R-:W-:Y:S05]  /*0b30*/  BSYNC B2 ;  /* 0x0000000000027941 */ /* 0x000fea0003800000 */
.L_x_23:
[----:B--234-:R-:W2:Y:S02]  /*0b40*/  @!P2 LDS R4, [UR24+0x8] ;  /* 0x00000818ff04a984 */ /* 0x01cea40008000800 */
[----:B--2---:R-:W-:-:S05]  /*0b50*/  @!P2 LOP3.LUT R4, R4, 0x8000, RZ, 0xb8, !PT ;  /* 0x000080000404a812 */ /* 0x004fca00078eb8ff */
[----:B------:R4:W-:Y:S02]  /*0b60*/  @!P2 STS [UR24+0x8], R4 ;  /* 0x00000804ff00a988 */ /* 0x0009e40008000818 */
.L_x_27:
[----:B------:R-:W-:Y:S05]  /*0b70*/  BSYNC B3 ;  /* 0x0000000000037941 */ /* 0x000fea0003800000 */
.L_x_22:
[----:B------:R-:W-:Y:S05]  /*0b80*/  WARPSYNC.ALL ;  /* 0x0000000000007948 */ /* 0x000fea0003800000 */
[----:B------:R-:W-:-:S04]  /*0b90*/  UIADD3 UR29, UR5, 0x80, URZ ;  /* 0x00000080051d7890 */ /* 0x000fc8000fffe03f */
[----:B------:R-:W-:-:S04]  /*0ba0*/  UIADD3 UR28, UP0, UR29, UR30, URZ ;  /* 0x0000001e1d1c7290 */ /* 0x000fc8000ff1e03f */
[----:B------:R-:W-:Y:S01]  /*0bb0*/  ULEA.HI.X.SX32 UR29, UR29, UR31, 0x1, UP0 ;  /* 0x0000001f1d1d7291 */ /* 0x000fe200080f0e3f */
[----:B------:R-:W-:Y:S11]  /*0bc0*/  @P0 BRA `(.L_x_28) ;  /* 0x0000000000280947 */ /* 0x000ff60003800000 */
[----:B--234-:R-:W2:Y:S01]  /*0bd0*/  S2R R4, SR_LANEID ;  /* 0x0000000000047919 */ /* 0x01cea20000000000 */
[----:B------:R-:W-:Y:S05]  /*0be0*/  WARPSYNC.ALL ;  /* 0x0000000000007948 */ /* 0x000fea0003800000 */
[----:B--2---:R-:W-:-:S05]  /*0bf0*/  IMAD.SHL.U32 R8, R4, 0x4, RZ ;  /* 0x0000000404087824 */ /* 0x004fca00078e00ff */
[----:B------:R-:W2:Y:S01]  /*0c00*/  LDS R7, [R8+UR24] ;  /* 0x0000001808077984 */ /* 0x000ea20008000800 */
[----:B------:R-:W-:-:S05]  /*0c10*/  IADD3 R4, P1, R8, UR28, RZ ;  /* 0x0000001c08047c10 */ /* 0x000fca000ff3e0ff */
[----:B------:R-:W-:-:S05]  /*0c20*/  IMAD.X R5, RZ, RZ, UR29, P1 ;  /* 0x0000001dff057e24 */ /* 0x000fca00088e06ff */
[----:B--2---:R2:W5:Y:S01]  /*0c30*/  ATOMG.E.EXCH.STRONG.GPU PT, RZ, [R4], R7 ;  /* 0x0000000704ff73a8 */ /* 0x00456200041ee100 */
[----:B------:R-:W-:-:S04]  /*0c40*/  DEPBAR {5,4,3,2,1,0} ;  /* 0x0000003f0000791a */ /* 0x000fc80000000000 */
[----:B------:R2:W-:Y:S01]  /*0c50*/  UTMACCTL.IV [UR28] ;  /* 0x000000001c0079b9 */ /* 0x0005e20008000000 */
[----:B------:R-:W-:Y:S01]  /*0c60*/  NOP ;  /* 0x0000000000007918 */ /* 0x000fe20000000000 */
.L_x_28:
[----:B------:R-:W-:Y:S05]  /*0c70*/  @P0 BRA `(.L_x_29) ;  /* 0x00000000000c0947 */ /* 0x000fea0003800000 */
[----:B------:R0:W-:Y:S01]  /*0c80*/  UTMACMDFLUSH ;  /* 0x00000000000079b7 */ /* 0x0001e20000000000 */
[----:B------:R-:W-:Y:S05]  /*0c90*/  @P0 BRA `(.L_x_29) ;  /* 0x0000000000040947 */ /* 0x000fea0003800000 */
[----:B------:R-:W-:-:S04]  /*0ca0*/  DEPBAR.LE SB0, 0x0 ;  /* 0x000080000000791a */ /* 0x000fc80000000000 */
.L_x_29:
[----:B------:R-:W-:Y:S05]  /*0cb0*/  WARPSYNC.ALL ;  /* 0x0000000000007948 */ /* 0x000fea0003800000 */
[----:B-----5:R-:W-:Y:S06]  /*0cc0*/  BAR.SYNC.DEFER_BLOCKING 0x0 ;  /* 0x0000000000007b1d */ /* 0x020fec0000010000 */
[----:B------:R-:W-:Y:S02]  /*0cd0*/  BSSY B3, `(.L_x_30) ;  /* 0x000000b000037945 */ /* 0x000fe40003800000 */
[----:B------:R-:W-:Y:S06]  /*0ce0*/  BAR.SYNC.DEFER_BLOCKING 0x0 ;  /* 0x0000000000007b1d */ /* 0x000fec0000010000 */
[----:B------:R1:W-:Y:S01]  /*0cf0*/  @!P0 STS [R12], RZ ;  /* 0x000000ff0c008388 */ /* 0x0003e20000000800 */
[----:B------:R-:W-:Y:S01]  /*0d00*/  NOP ;  /* 0x0000000000007918 */ /* 0x000fe20000000000 */
[----:B------:R-:W-:Y:S05]  /*0d10*/  @P2 BRA `(.L_x_31) ;  /* 0x0000000000182947 */ /* 0x000fea0003800000 */
[----:B--234-:R-:W2:Y:S01]  /*0d20*/  LDS R4, [UR24+0x8] ;  /* 0x00000818ff047984 */ /* 0x01cea20008000800 */
[----:B------:R-:W3:Y:S01]  /*0d30*/  LDC.64 R8, c[0x0][0x220] ;  /* 0x00008800ff087b82 */ /* 0x000ee20000000a00 */
[----:B------:R-:W-:Y:S02]  /*0d40*/  IMAD.MOV.U32 R5, RZ, RZ, 0x70 ;  /* 0x00000070ff057424 */ /* 0x000fe400078e00ff */
[----:B---3--:R3:W-:Y:S03]  /*0d50*/  STS.64 [UR24], R8 ;  /* 0x00000008ff007988 */ /* 0x0087e60008000a18 */
[----:B--2---:R-:W-:-:S05]  /*0d60*/  LOP3.LUT R4, R4, 0x10, R5, 0xd8, !PT ;  /* 0x0000001004047812 */ /* 0x004fca00078ed805 */
[----:B------:R3:W-:Y:S02]  /*0d70*/  STS [UR24+0x8], R4 ;  /* 0x00000804ff007988 */ /* 0x0007e40008000818 */
.L_x_31:
[----:B--2---:R-:W-:Y:S05]  /*0d80*/  BSYNC B3 ;  /* 0x0000000000037941 */ /* 0x004fea0003800000 */
.L_x_30:
[----:B------:R-:W-:Y:S04]  /*0d90*/  BSSY B4, `(.L_x_32) ;  /* 0x0000011000047945 */ /* 0x000fe80003800000 */
[----:B------:R-:W-:Y:S04]  /*0da0*/  BSSY B3, `(.L_x_33) ;  /* 0x000000e000037945 */ /* 0x000fe80003800000 */
[----:B------:R-:W-:Y:S05]  /*0db0*/  @P2 BRA `(.L_x_34) ;  /* 0x0000000000242947 */ /* 0x000fea0003800000 */
[----:B---34-:R-:W2:Y:S01]  /*0dc0*/  LDS R4, [UR24+0x34] ;  /* 0x00003418ff047984 */ /* 0x018ea20008000800 */
[----:B------:R-:W-:-:S05]  /*0dd0*/  IMAD.MOV.U32 R5, RZ, RZ, 0x3f000000 ;  /* 0x3f000000ff057424 */ /* 0x000fca00078e00ff */
[----:B--2---:R-:W-:-:S05]  /*0de0*/  LOP3.LUT R4, R4, 0xff000000, R5, 0xb8, !PT ;  /* 0xff00000004047812 */ /* 0x004fca00078eb805 */
[----:B------:R2:W-:Y:S01]  /*0df0*/  STS [UR24+0x34], R4 ;  /* 0x00003404ff007988 */ /* 0x0005e20008000818 */
[----:B------:R-:W-:Y:S05]  /*0e00*/  @P2 BRA `(.L_x_35) ;  /* 0x00000000001c2947 */ /* 0x000fea0003800000 */
[----:B--2---:R-:W2:Y:S01]  /*0e10*/  LDS R4, [UR24+0x38] ;  /* 0x00003818ff047984 */ /* 0x004ea20008000800 */
[----:B------:R-:W-:-:S05]  /*0e20*/  IMAD.MOV.U32 R5, RZ, RZ, 0x7f ;  /* 0x0000007fff057424 */ /* 0x000fca00078e00ff */
[----:B--2---:R-:W-:-:S05]  /*0e30*/  LOP3.LUT R4, R4, 0xff, R5, 0xb8, !PT ;  /* 0x000000ff04047812 */ /* 0x004fca00078eb805 */
[----:B------:R2:W-:Y:S02]  /*0e40*/  STS [UR24+0x38], R4 ;  /* 0x00003804ff007988 */ /* 0x0005e40008000818 */
.L_x_34:
[----:B------:R-:W-:Y:S05]  /*0e50*/  @P2 BREAK B3 ;  /* 0x0000000000032942 */ /* 0x000fea0003800000 */
[----:B------:R-:W-:Y:S05]  /*0e60*/  @P2 BRA `(.L_x_36) ;  /* 0x00000000000c2947 */ /* 0x000fea0003800000 */
[----:B------:R1:W-:Y:S02]  /*0e70*/  STS [UR24+0x20], R0 ;  /* 0x00002000ff007988 */ /* 0x0003e40008000818 */
.L_x_35:
[----:B------:R-:W-:Y:S05]  /*0e80*/  BSYNC B3 ;  /* 0x0000000000037941 */ /* 0x000fea0003800000 */
.L_x_33:
[----:B------:R1:W-:Y:S02]  /*0e90*/  @!P2 STS [UR24+0x24], R6 ;  /* 0x00002406ff00a988 */ /* 0x0003e40008000818 */
.L_x_36:
[----:B------:R-:W-:Y:S05]  /*0ea0*/  BSYNC B4 ;  /* 0x0000000000047941 */ /* 0x000fea0003800000 */
.L_x_32:
[----:B------:R-:W-:Y:S05]  /*0eb0*/  WARPSYNC.ALL ;  /* 0x0000000000007948 */ /* 0x000fea0003800000 */
[----:B------:R-:W-:Y:S04]  /*0ec0*/  BSSY B4, `(.L_x_37) ;  /* 0x000000e000047945 */ /* 0x000fe80003800000 */
[----:B------:R-:W-:Y:S05]  /*0ed0*/  @P2 BRA `(.L_x_38) ;  /* 0x0000000000302947 */ /* 0x000fea0003800000 */
[----:B--234-:R-:W2:Y:S01]  /*0ee0*/  LDS R4, [UR24+0x34] ;  /* 0x00003418ff047984 */ /* 0x01cea20008000800 */
[----:B------:R-:W3:Y:S03]  /*0ef0*/  LDC.64 R8, c[0x0][0x248] ;  /* 0x00009200ff087b82 */ /* 0x000ee60000000a00 */
[----:B-1----:R-:W1:Y:S01]  /*0f00*/  LDS R0, [UR24+0x1c] ;  /* 0x00001c18ff007984 */ /* 0x002e620008000800 */
[C---:B---3--:R-:W-:Y:S01]  /*0f10*/  SHF.L.U64.HI R6, R8.reuse, 0x1, R9 ;  /* 0x0000000108067819 */ /* 0x048fe20000010209 */
[----:B------:R-:W-:-:S03]  /*0f20*/  IMAD.SHL.U32 R5, R8, 0x2, RZ ;  /* 0x0000000208057824 */ /* 0x000fc600078e00ff */
[--C-:B------:R-:W-:Y:S02]  /*0f30*/  SHF.R.U32.HI R7, RZ, 0x4, R6.reuse ;  /* 0x00000004ff077819 */ /* 0x100fe40000011606 */
[----:B------:R-:W-:-:S05]  /*0f40*/  SHF.R.U64 R5, R5, 0x4, R6 ;  /* 0x0000000405057819 */ /* 0x000fca0000001206 */
[----:B------:R3:W-:Y:S01]  /*0f50*/  STS [UR24+0xc], R5 ;  /* 0x00000c05ff007988 */ /* 0x0007e20008000818 */
[----:B--2---:R-:W-:Y:S02]  /*0f60*/  LOP3.LUT R4, R4, 0x7, RZ, 0xb8, !PT ;  /* 0x0000000704047812 */ /* 0x004fe400078eb8ff */
[----:B-1----:R-:W-:-:S03]  /*0f70*/  LOP3.LUT R0, R0, 0xf, R7, 0xb8, !PT ;  /* 0x0000000f00007812 */ /* 0x002fc600078eb807 */
[----:B------:R3:W-:Y:S04]  /*0f80*/  STS [UR24+0x34], R4 ;  /* 0x00003404ff007988 */ /* 0x0007e80008000818 */
[----:B------:R3:W-:Y:S02]  /*0f90*/  STS [UR24+0x1c], R0 ;  /* 0x00001c00ff007988 */ /* 0x0007e40008000818 */
.L_x_38:
[----:B------:R-:W-:Y:S05]  /*0fa0*/  BSYNC B4 ;  /* 0x0000000000047941 */ /* 0x000fea0003800000 */
.L_x_37:
[----:B------:R-:W-:Y:S04]  /*0fb0*/  BSSY B4, `(.L_x_39) ;  /* 0x000001a000047945 */ /* 0x000fe80003800000 */
[----:B------:R-:W-:Y:S04]  /*0fc0*/  BSSY B5, `(.L_x_40) ;  /* 0x0000015000057945 */ /* 0x000fe80003800000 */
[----:B------:R-:W-:Y:S05]  /*0fd0*/  @P2 BRA `(.L_x_41) ;  /* 0x0000000000202947 */ /* 0x000fea0003800000 */
[----:B-1-3--:R-:W1:Y:S02]  /*0fe0*/  LDS R0, [UR24+0x34] ;  /* 0x00003418ff007984 */ /* 0x00ae640008000800 */
[----:B-1----:R-:W-:-:S05]  /*0ff0*/  LOP3.LUT R0, R0, 0x38, RZ, 0xb8, !PT ;  /* 0x0000003800007812 */ /* 0x002fca00078eb8ff */
[----:B------:R1:W-:Y:S01]  /*1000*/  STS [UR24+0x34], R0 ;  /* 0x00003400ff007988 */ /* 0x0003e20008000818 */
[----:B------:R-:W-:Y:S05]  /*1010*/  @P2 BRA `(.L_x_42) ;  /* 0x0000000000202947 */ /* 0x000fea0003800000 */
[----:B-1----:R-:W1:Y:S01]  /*1020*/  LDS R0, [UR24+0x8] ;  /* 0x00000818ff007984 */ /* 0x002e620008000800 */
[----:B------:R-:W-:-:S05]  /*1030*/  IMAD.MOV.U32 R5, RZ, RZ, 0x780 ;  /* 0x00000780ff057424 */ /* 0x000fca00078e00ff */
[----:B-1----:R-:W-:-:S05]  /*1040*/  LOP3.LUT R0, R0, 0x500, R5, 0xd8, !PT ;  /* 0x0000050000007812 */ /* 0x002fca00078ed805 */
[----:B------:R1:W-:Y:S02]  /*1050*/  STS [UR24+0x8], R0 ;  /* 0x00000800ff007988 */ /* 0x0003e40008000818 */
.L_x_41:
[----:B------:R-:W-:Y:S05]  /*1060*/  @P2 BRA `(.L_x_43) ;  /* 0x0000000000282947 */ /* 0x000fea0003800000 */
[----:B-1-3--:R-:W1:Y:S02]  /*1070*/  LDS R0, [UR24+0x8] ;  /* 0x00000818ff007984 */ /* 0x00ae640008000800 */
[----:B-1----:R-:W-:-:S05]  /*1080*/  LOP3.LUT R0, R0, 0x1800, RZ, 0xb8, !PT ;  /* 0x0000180000007812 */ /* 0x002fca00078eb8ff */
[----:B------:R3:W-:Y:S02]  /*1090*/  STS [UR24+0x8], R0 ;  /* 0x00000800ff007988 */ /* 0x0007e40008000818 */
.L_x_42:
[----:B------:R-:W-:Y:S05]  /*10a0*/  @P2 BREAK B5 ;  /* 0x0000000000052942 */ /* 0x000fea0003800000 */
[----:B------:R-:W-:Y:S05]  /*10b0*/  @P2 BRA `(.L_x_44) ;  /* 0x0000000000242947 */ /* 0x000fea0003800000 */
[----:B-1-3--:R-:W1:Y:S01]  /*10c0*/  LDS R0, [UR24+0x8] ;  /* 0x00000818ff007984 */ /* 0x00ae620008000800 */
[----:B------:R-:W-:-:S05]  /*10d0*/  IMAD.MOV.U32 R5, RZ, RZ, 0x6000 ;  /* 0x00006000ff057424 */ /* 0x000fca00078e00ff */
[----:B-1----:R-:W-:-:S04]  /*10e0*/  LOP3.LUT R0, R0, 0x6000, R5, 0xd8, !PT ;  /* 0x0000600000007812 */ /* 0x002fc800078ed805 */
[----:B------:R-:W-:-:S05]  /*10f0*/  LOP3.LUT R0, R0, 0x400000, RZ, 0xb8, !PT ;  /* 0x0040000000007812 */ /* 0x000fca00078eb8ff */
[----:B------:R1:W-:Y:S02]  /*1100*/  STS [UR24+0x8], R0 ;  /* 0x00000800ff007988 */ /* 0x0003e40008000818 */
.L_x_43:
[----:B------:R-:W-:Y:S05]  /*1110*/  BSYNC B5 ;  /* 0x0000000000057941 */ /* 0x000fea0003800000 */
.L_x_40:
[----:B-1-3--:R-:W1:Y:S02]  /*1120*/  @!P2 LDS R0, [UR24+0x8] ;  /* 0x00000818ff00a984 */ /* 0x00ae640008000800 */
[----:B-1----:R-:W-:-:S05]  /*1130*/  @!P2 LOP3.LUT R0, R0, 0x8000, RZ, 0xb8, !PT ;  /* 0x000080000000a812 */ /* 0x002fca00078eb8ff */
[----:B------:R1:W-:Y:S02]  /*1140*/  @!P2 STS [UR24+0x8], R0 ;  /* 0x00000800ff00a988 */ /* 0x0003e40008000818 */
.L_x_44:
[----:B------:R-:W-:Y:S05]  /*1150*/  BSYNC B4 ;  /* 0x0000000000047941 */ /* 0x000fea0003800000 */
.L_x_39:
[----:B------:R-:W-:Y:S05]  /*1160*/  WARPSYNC.ALL ;  /* 0x0000000000007948 */ /* 0x000fea0003800000 */
[----:B------:R1:W-:Y:S01]  /*1170*/  STL [R1], RZ ;  /* 0x000000ff01007387 */ /* 0x0003e20000100800 */
[----:B------:R-:W-:Y:S01]  /*1180*/  UIADD3 UR5, UR5, 0x100, URZ ;  /* 0x0000010005057890 */ /* 0x000fe2000fffe03f */
[----:B------:R-:W-:Y:S02]  /*1190*/  ISETP.GE.AND P1, PT, R13, 0x1, PT ;  /* 0x000000010d00780c */ /* 0x000fe40003f26270 */
[----:B------:R-:W-:Y:S01]  /*11a0*/  CS2R R24, SRZ ;  /* 0x0000000000187805 */ /* 0x000fe2000001ff00 */
[----:B------:R1:W-:Y:S01]  /*11b0*/  STL [R1+0x4], RZ ;  /* 0x000004ff01007387 */ /* 0x0003e20000100800 */
[----:B------:R-:W-:Y:S01]  /*11c0*/  UIADD3 UR30, UP0, UR5, UR30, URZ ;  /* 0x0000001e051e7290 */ /* 0x000fe2000ff1e03f */
[----:B------:R-:W-:-:S02]  /*11d0*/  CS2R R26, SRZ ;  /* 0x00000000001a7805 */ /* 0x000fc4000001ff00 */
[----:B------:R-:W-:Y:S01]  /*11e0*/  CS2R R28, SRZ ;  /* 0x00000000001c7805 */ /* 0x000fe2000001ff00 */
[----:B------:R1:W-:Y:S01]  /*11f0*/  STL [R1+0x8], RZ ;  /* 0x000008ff01007387 */ /* 0x0003e20000100800 */
[----:B------:R-:W-:Y:S01]  /*1200*/  ULEA.HI.X.SX32 UR31, UR5, UR31, 0x1, UP0 ;  /* 0x0000001f051f7291 */ /* 0x000fe200080f0e3f */
[----:B------:R-:W-:Y:S02]  /*1210*/  CS2R R30, SRZ ;  /* 0x00000000001e7805 */ /* 0x000fe4000001ff00 */
[----:B------:R-:W-:Y:S01]  /*1220*/  CS2R R32, SRZ ;  /* 0x0000000000207805 */ /* 0x000fe2000001ff00 */
[----:B------:R1:W-:Y:S01]  /*1230*/  STL [R1+0xc], RZ ;  /* 0x00000cff01007387 */ /* 0x0003e20000100800 */
[----:B------:R-:W-:Y:S02]  /*1240*/  CS2R R34, SRZ ;  /* 0x0000000000227805 */ /* 0x000fe4000001ff00 */
[----:B------:R-:W-:Y:S02]  /*1250*/  CS2R R36, SRZ ;  /* 0x0000000000247805 */ /* 0x000fe4000001ff00 */
[----:B------:R-:W-:Y:S01]  /*1260*/  CS2R R38, SRZ ;  /* 0x0000000000267805 */ /* 0x000fe2000001ff00 */
[----:B------:R1:W-:Y:S01]  /*1270*/  STL [R1+0x10], RZ ;  /* 0x000010ff01007387 */ /* 0x0003e20000100800 */
[----:B------:R-:W-:-:S02]  /*1280*/  CS2R R40, SRZ ;  /* 0x0000000000287805 */ /* 0x000fc4000001ff00 */
        /* <DEDUP_REMOVED lines=55> */
[----:B------:R-:W-:-:S03]  /*1600*/  CS2R R124, SRZ ;  /* 0x00000000007c7805 */ /* 0x000fc6000001ff00 */
[----:B------:R1:W-:Y:S04]  /*1610*/  STL [R1+0x4c], RZ ;  /* 0x00004cff01007387 */ /* 0x0003e80000100800 */
        /* <DEDUP_REMOVED lines=107> */
[----:B------:R1:W-:Y:S01]  /*1cd0*/  STL [R1+0x1fc], RZ ;  /* 0x0001fcff01007387 */ /* 0x0003e20000100800 */
[----:B------:R-:W-:Y:S05]  /*1ce0*/  @P0 BRA `(.L_x_45) ;  /* 0x0000000000280947 */ /* 0x000fea0003800000 */
[----:B-1-3--:R-:W1:Y:S01]  /*1cf0*/  S2R R0, SR_LANEID ;  /* 0x0000000000007919 */ /* 0x00ae620000000000 */
[----:B------:R-:W-:Y:S05]  /*1d00*/  WARPSYNC.ALL ;  /* 0x0000000000007948 */ /* 0x000fea0003800000 */
[----:B-1----:R-:W-:-:S05]  /*1d10*/  IMAD.SHL.U32 R0, R0, 0x4, RZ ;  /* 0x0000000400007824 */ /* 0x002fca00078e00ff */
[----:B------:R-:W1:Y:S01]  /*1d20*/  LDS R7, [R0+UR24] ;  /* 0x0000001800077984 */ /* 0x000e620008000800 */
[----:B--2-4-:R-:W-:-:S05]  /*1d30*/  IADD3 R4, P3, R0, UR30, RZ ;  /* 0x0000001e00047c10 */ /* 0x014fca000ff7e0ff */
[----:B------:R-:W-:-:S05]  /*1d40*/  IMAD.X R5, RZ, RZ, UR31, P3 ;  /* 0x0000001fff057e24 */ /* 0x000fca00098e06ff */
[----:B-1----:R1:W5:Y:S01]  /*1d50*/  ATOMG.E.EXCH.STRONG.GPU PT, RZ, [R4], R7 ;  /* 0x0000000704ff73a8 */ /* 0x00236200041ee100 */
[----:B------:R-:W-:-:S04]  /*1d60*/  DEPBAR {5,4,3,2,1,0} ;  /* 0x0000003f0000791a */ /* 0x000fc80000000000 */
[----:B------:R1:W-:Y:S01]  /*1d70*/  UTMACCTL.IV [UR30] ;  /* 0x000000001e0079b9 */ /* 0x0003e20008000000 */
[----:B------:R-:W-:Y:S01]  /*1d80*/  NOP ;  /* 0x0000000000007918 */ /* 0x000fe20000000000 */
.L_x_45:
[----:B------:R-:W-:Y:S05]  /*1d90*/  @P0 BRA `(.L_x_46) ;  /* 0x00000000000c0947 */ /* 0x000fea0003800000 */
[----:B------:R0:W-:Y:S01]  /*1da0*/  UTMACMDFLUSH ;  /* 0x00000000000079b7 */ /* 0x0001e20000000000 */
[----:B------:R-:W-:Y:S05]  /*1db0*/  @P0 BRA `(.L_x_46) ;  /* 0x0000000000040947 */ /* 0x000fea0003800000 */
[----:B------:R-:W-:-:S04]  /*1dc0*/  DEPBAR.LE SB0, 0x0 ;  /* 0x000080000000791a */ /* 0x000fc80000000000 */
.L_x_46:
[----:B------:R-:W-:Y:S05]  /*1dd0*/  WARPSYNC.ALL ;  /* 0x0000000000007948 */ /* 0x000fea0003800000 */
[----:B-----5:R-:W-:Y:S01]  /*1de0*/  BAR.SYNC.DEFER_BLOCKING 0x0 ;  /* 0x0000000000007b1d */ /* 0x020fe20000010000 */
[----:B------:R-:W-:Y:S01]  /*1df0*/  USHF.L.U32 UR11, UR25, 0x8, URZ ;  /* 0x00000008190b7899 */ /* 0x000fe2000800063f */
[----:B------:R-:W-:Y:S01]  /*1e00*/  CS2R R126, SRZ ;  /* 0x00000000007e7805 */ /* 0x000fe2000001ff00 */
[----:B------:R-:W-:Y:S01]  /*1e10*/  USHF.L.U32 UR15, UR40, 0x7, URZ ;  /* 0x00000007280f7899 */ /* 0x000fe2000800063f */
[----:B------:R-:W-:Y:S02]  /*1e20*/  CS2R R128, SRZ ;  /* 0x0000000000807805 */ /* 0x000fe4000001ff00 */
[----:B------:R-:W-:Y:S01]  /*1e30*/  CS2R R130, SRZ ;  /* 0x0000000000827805 */ /* 0x000fe2000001ff00 */
[----:B------:R-:W-:Y:S01]  /*1e40*/  VOTEU.ALL UP0, P2 ;  /* 0x00000000003f7886 */ /* 0x000fe20001000000 */
[----:B------:R-:W-:Y:S01]  /*1e50*/  UMOV UR6, 0x1 ;  /* 0x0000000100067882 */ /* 0x000fe20000000000 */
[----:B------:R-:W-:Y:S01]  /*1e60*/  VOTEU.ALL UP1, P2 ;  /* 0x00000000003f7886 */ /* 0x000fe20001020000 */
[----:B------:R-:W-:Y:S01]  /*1e70*/  VOTEU.ALL UP2, P2 ;  /* 0x00000000003f7886 */ /* 0x000fe20001040000 */
[----:B------:R-:W-:Y:S01]  /*1e80*/  CS2R R132, SRZ ;  /* 0x0000000000847805 */ /* 0x000fe2000001ff00 */
[----:B------:R-:W-:-:S04]  /*1e90*/  @!UP0 UIADD3 UR8, -UR6, 0x100000, URZ ;  /* 0x0010000006088890 */ /* 0x000fc8000fffe13f */
[----:B------:R-:W-:Y:S02]  /*1ea0*/  @!UP0 USHF.L.U32 UR9, UR8, 0xb, URZ ;  /* 0x0000000b08098899 */ /* 0x000fe4000800063f */
[----:B------:R-:W-:Y:S01]  /*1eb0*/  @!UP0 USHF.L.U32 UR8, UR8, 0x1, URZ ;  /* 0x0000000108088899 */ /* 0x000fe2000800063f */
        /* <DEDUP_REMOVED lines=9> */
[----:B------:R-:W-:Y:S01]  /*1f50*/  VOTEU.ALL UP0, P2 ;  /* 0x00000000003f7886 */ /* 0x000fe20001000000 */
[----:B------:R-:W-:Y:S02]  /*1f60*/  CS2R R140, SRZ ;  /* 0x00000000008c7805 */ /* 0x000fe4000001ff00 */
[----:B------:R-:W-:Y:S02]  /*1f70*/  CS2R R142, SRZ ;  /* 0x00000000008e7805 */ /* 0x000fe4000001ff00 */
[----:B------:R-:W-:Y:S02]  /*1f80*/  CS2R R144, SRZ ;  /* 0x0000000000907805 */ /* 0x000fe4000001ff00 */
[----:B------:R-:W-:-:S02]  /*1f90*/  CS2R R146, SRZ ;  /* 0x0000000000927805 */ /* 0x000fc4000001ff00 */
[----:B------:R-:W-:Y:S02]  /*1fa0*/  CS2R R148, SRZ ;  /* 0x0000000000947805 */ /* 0x000fe4000001ff00 */
[----:B------:R-:W-:Y:S01]  /*1fb0*/  CS2R R150, SRZ ;  /* 0x0000000000967805 */ /* 0x000fe2000001ff00 */
[----:B------:R-:W2:Y:S02]  /*1fc0*/  FENCE.VIEW.ASYNC.S ;  /* 0x00000000000073c6 */ /* 0x000ea40000000000 */
[----:B--2---:R2:W3:Y:S02]  /*1fd0*/  @!UP0 SYNCS.EXCH.64 URZ, [UR24+0x24000], UR8 ;  /* 0x02400008183f85b2 */ /* 0x0044e40008000100 */
[----:B---3--:R-:W-:Y:S06]  /*1fe0*/  BAR.SYNC.DEFER_BLOCKING 0x0 ;  /* 0x0000000000007b1d */ /* 0x008fec0000010000 */
[----:B------:R2:W3:Y:S02]  /*1ff0*/  @!UP1 SYNCS.EXCH.64 URZ, [UR24+0x24008], UR12 ;  /* 0x0240080c183f95b2 */ /* 0x0004e40008000100 */
[----:B---3--:R-:W-:Y:S06]  /*2000*/  BAR.SYNC.DEFER_BLOCKING 0x0 ;  /* 0x0000000000007b1d */ /* 0x008fec0000010000 */
[----:B------:R2:W3:Y:S01]  /*2010*/  @!UP2 SYNCS.EXCH.64 URZ, [UR24+0x24010], UR6 ;  /* 0x02401006183fa5b2 */ /* 0x0004e20008000100 */
[----:B------:R-:W-:Y:S05]  /*2020*/  @!P1 BRA `(.L_x_47) ;  /* 0x0000001800f09947 */ /* 0x000fea0003800000 */
[----:B------:R1:W-:Y:S01]  /*2030*/  STL [R1], RZ ;  /* 0x000000ff01007387 */ /* 0x0003e20000100800 */
[----:B------:R-:W-:Y:S02]  /*2040*/  CS2R R24, SRZ ;  /* 0x0000000000187805 */ /* 0x000fe4000001ff00 */
        /* <DEDUP_REMOVED lines=83> */
[----:B------:R-:W-:Y:S01]  /*2580*/  CS2R R150, SRZ ;  /* 0x0000000000967805 */ /* 0x000fe2000001ff00 */
[----:B------:R-:W-:Y:S01]  /*2590*/  UMOV UR5, URZ ;  /* 0x0000003f00057c82 */ /* 0x000fe20008000000 */
[----:B------:R-:W-:Y:S01]  /*25a0*/  UMOV UR14, URZ ;  /* 0x0000003f000e7c82 */ /* 0x000fe20008000000 */
        /* <DEDUP_REMOVED lines=105> */
[----:B------:R1:W-:Y:S02]  /*2c40*/  STL [R1+0x1fc], RZ ;  /* 0x0001fcff01007387 */ /* 0x0003e40000100800 */
.L_x_49:
[----:B---3--:R-:W-:Y:S01]  /*2c50*/  BAR.SYNC.DEFER_BLOCKING 0x0 ;  /* 0x0000000000007b1d */ /* 0x008fe20000010000 */
[----:B------:R-:W-:Y:S01]  /*2c60*/  ULEA UR18, UR5, UR24, 0x3 ;  /* 0x0000001805127291 */ /* 0x000fe2000f8e183f */
[----:B-1----:R-:W-:Y:S01]  /*2c70*/  @!P2 IMAD.MOV.U32 R0, RZ, RZ, 0xc000 ;  /* 0x0000c000ff00a424 */ /* 0x002fe200078e00ff */
[----:B------:R-:W-:Y:S01]  /*2c80*/  ELECT P0, URZ, PT ;  /* 0x00000000003f782f */ /* 0x000fe20003800000 */
[----:B--2---:R-:W-:-:S03]  /*2c90*/  ULEA UR12, UR5, UR24, 0xe ;  /* 0x00000018050c7291 */ /* 0x004fc6000f8e703f */
[----:B------:R-:W-:Y:S02]  /*2ca0*/  ISETP.LT.U32.AND P0, PT, R2, 0x20, P0 ;  /* 0x000000200200780c */ /* 0x000fe40000701070 */
[----:B------:R-:W-:Y:S01]  /*2cb0*/  ELECT P1, URZ, PT ;  /* 0x00000000003f782f */ /* 0x000fe20003820000 */
[----:B------:R-:W-:-:S03]  /*2cc0*/  UIADD3 UR12, UR12, 0x18000, URZ ;  /* 0x000180000c0c7890 */ /* 0x000fc6000fffe03f */
[----:B------:R-:W-:Y:S01]  /*2cd0*/  ISETP.LT.U32.AND P1, PT, R2, 0x20, P1 ;  /* 0x000000200200780c */ /* 0x000fe20000f21070 */
[----:B------:R-:W-:Y:S01]  /*2ce0*/  ULEA UR8, UR5, UR24, 0xf ;  /* 0x0000001805087291 */ /* 0x000fe2000f8e783f */
[----:B------:R-:W-:-:S05]  /*2cf0*/  UMOV UR10, UR14 ;  /* 0x0000000e000a7c82 */ /* 0x000fca0008000000 */
[----:B------:R-:W-:Y:S01]  /*2d00*/  VOTEU.ANY UP0, P0 ;  /* 0x00000000003f7886 */ /* 0x000fe20000000100 */
[----:B------:R-:W-:Y:S01]  /*2d10*/  VOTEU.ANY UP2, P0 ;  /* 0x00000000003f7886 */ /* 0x000fe20000040100 */
[----:B------:R1:W-:Y:S03]  /*2d20*/  @!P2 SYNCS.ARRIVE.TRANS64 RZ, [UR18+0x24000], R0 ;  /* 0x02400000ffffa9a7 */ /* 0x0003e60008000012 */
[----:B------:R-:W-:Y:S01]  /*2d30*/  @UP0 UIADD3 UR13, UR18, 0x24000, URZ ;  /* 0x00024000120d0890 */ /* 0x000fe2000fffe03f */
[----:B------:R-:W-:Y:S01]  /*2d40*/  @UP0 UMOV UR6, UR26 ;  /* 0x0000001a00060c82 */ /* 0x000fe20008000000 */
[----:B------:R-:W-:Y:S01]  /*2d50*/  @UP0 UMOV UR7, UR27 ;  /* 0x0000001b00070c82 */ /* 0x000fe20008000000 */
[----:B------:R-:W-:Y:S01]  /*2d60*/  BAR.SYNC.DEFER_BLOCKING 0x0 ;  /* 0x0000000000007b1d */ /* 0x000fe20000010000 */
[----:B-1----:R-:W-:-:S05]  /*2d70*/  IMAD.U32 R0, RZ, RZ, UR4 ;  /* 0x00000004ff007e24 */ /* 0x002fca000f8e00ff */
[----:B------:R-:W-:Y:S01]  /*2d80*/  VOTEU.ANY UP1, P1 ;  /* 0x00000000003f7886 */ /* 0x000fe20000820100 */
[----:B------:R-:W-:Y:S01]  /*2d90*/  VOTEU.ANY UP3, P1 ;  /* 0x00000000003f7886 */ /* 0x000fe20000860100 */
[----:B------:R-:W-:-:S03]  /*2da0*/  SHF.L.U32 R0, R0, 0x1f, RZ ;  /* 0x0000001f00007819 */ /* 0x000fc600000006ff */
[----:B------:R-:W-:Y:S01]  /*2db0*/  @UP1 UIADD3 UR9, UR18, 0x24000, URZ ;  /* 0x0002400012091890 */ /* 0x000fe2000fffe03f */
[----:B------:R-:W-:Y:S01]  /*2dc0*/  @UP1 UMOV UR16, UR28 ;  /* 0x0000001c00101c82 */ /* 0x000fe20008000000 */
[----:B------:R-:W-:Y:S01]  /*2dd0*/  @UP1 UMOV UR17, UR29 ;  /* 0x0000001d00111c82 */ /* 0x000fe20008000000 */
[----:B------:R1:W-:Y:S01]  /*2de0*/  @UP2 UTMALDG.2D [UR12], [UR6] ;  /* 0x0000000c060025b4 */ /* 0x0003e20008008000 */
[----:B------:R2:W-:Y:S06]  /*2df0*/  MEMBAR.ALL.CTA ;  /* 0x0000000000007992 */ /* 0x0005ec0000008000 */
[----:B--2---:R-:W2:Y:S02]  /*2e00*/  FENCE.VIEW.ASYNC.S ;  /* 0x00000000000073c6 */ /* 0x004ea40000000000 */
[----:B--2---:R-:W-:Y:S06]  /*2e10*/  BAR.SYNC.DEFER_BLOCKING 0x0 ;  /* 0x0000000000007b1d */ /* 0x004fec0000010000 */
[----:B------:R1:W-:Y:S02]  /*2e20*/  @UP3 UTMALDG.2D [UR8], [UR16] ;  /* 0x00000008100035b4 */ /* 0x0003e40008008000 */
[----:B------:R-:W-:Y:S06]  /*2e30*/  BAR.SYNC.DEFER_BLOCKING 0x0 ;  /* 0x0000000000007b1d */ /* 0x000fec0000010000 */
[----:B------:R-:W2:Y:S02]  /*2e40*/  SYNCS.PHASECHK.TRANS64.TRYWAIT P0, [UR18+0x24000], R0 ;  /* 0x02400000ff0075a7 */ /* 0x000ea40008000152 */
[----:B-12---:R-:W-:Y:S05]  /*2e50*/  @!P0 BRA `(.L_x_48) ;  /* 0x0000002000948947 */ /* 0x006fea0003800000 */
.L_x_50:
[----:B------:R-:W-:Y:S01]  /*2e60*/  STL.64 [R1+0x268], R150 ;  /* 0x0002689601007387 */ /* 0x000fe20000100a00 */
[----:B------:R-:W-:Y:S01]  /*2e70*/  USHF.R.U32.HI UR18, URZ, 0x4, UR8 ;  /* 0x000000043f127899 */ /* 0x000fe20008011608 */
[----:B------:R-:W1:Y:S02]  /*2e80*/  LDC R0, c[0x0][0x230] ;  /* 0x00008c00ff007b82 */ /* 0x000e640000000800 */
[----:B------:R-:W-:Y:S04]  /*2e90*/  STL.64 [R1+0x260], R148 ;  /* 0x0002609401007387 */ /* 0x000fe80000100a00 */
        /* <DEDUP_REMOVED lines=11> */
[----:B------:R2:W-:Y:S04]  /*2f50*/  STL.64 [R1+0x200], R124 ;  /* 0x0002007c01007387 */ /* 0x0005e80000100a00 */
[----:B--2---:R-:W2:Y:S04]  /*2f60*/  LDL.LU.64 R124, [R1] ;  /* 0x00000000017c7983 */ /* 0x004ea80000300a00 */
[----:B------:R-:W2:Y:S04]  /*2f70*/  LDL.LU.64 R126, [R1+0x8] ;  /* 0x00000800017e7983 */ /* 0x000ea80000300a00 */
        /* <DEDUP_REMOVED lines=61> */
[----:B------:R-:W2:Y:S01]  /*3350*/  LDL.LU.64 R250, [R1+0x1f8] ;  /* 0x0001f80001fa7983 */ /* 0x000ea20000300a00 */
[----:B------:R-:W-:-:S02]  /*3360*/  USHF.R.U32.HI UR16, URZ, 0x4, UR12 ;  /* 0x000000043f107899 */ /* 0x000fc4000801160c */
[----:B------:R-:W-:Y:S02]  /*3370*/  USGXT.U32 UR18, UR18, 0xe ;  /* 0x0000000e1212789a */ /* 0x000fe40008000000 */
[----:B------:R-:W-:Y:S01]  /*3380*/  USGXT.U32 UR16, UR16, 0xe ;  /* 0x0000000e1010789a */ /* 0x000fe20008000000 */
[----:B------:R-:W-:Y:S01]  /*3390*/  UMOV UR19, 0x40000040 ;  /* 0x4000004000137882 */ /* 0x000fe20000000000 */
[----:B------:R-:W-:Y:S01]  /*33a0*/  UMOV UR17, 0x40000040 ;  /* 0x4000004000117882 */ /* 0x000fe20000000000 */
[----:B------:R-:W-:Y:S02]  /*33b0*/  UIADD3 UR22, UP1, UR18, 0x2, URZ ;  /* 0x0000000212167890 */ /* 0x000fe4000ff3e03f */
[----:B------:R-:W-:Y:S01]  /*33c0*/  UIADD3 UR20, UP0, UR16, 0x2, URZ ;  /* 0x0000000210147890 */ /* 0x000fe2000ff1e03f */
[----:B------:R-:W-:Y:S01]  /*33d0*/  UMOV UR6, URZ ;  /* 0x0000003f00067c82 */ /* 0x000fe20008000000 */
[----:B------:R-:W-:Y:S02]  /*33e0*/  UMOV UR7, URZ ;  /* 0x0000003f00077c82 */ /* 0x000fe40008000000 */
[----:B------:R-:W-:-:S02]  /*33f0*/  UIADD3.X UR21, UR6, 0x40000040, URZ, UP0, !UPT ;  /* 0x4000004006157890 */ /* 0x000fc400087fe43f */
[----:B------:R-:W-:Y:S02]  /*3400*/  UIADD3.X UR23, UR7, 0x40000040, URZ, UP1, !UPT ;  /* 0x4000004007177890 */ /* 0x000fe40008ffe43f */
[----:B------:R-:W-:Y:S02]  /*3410*/  UIADD3.64 UR36, UR20, 0x2, URZ ;  /* 0x0000000214247897 */ /* 0x000fe4000fffe03f */
[----:B------:R-:W-:Y:S02]  /*3420*/  UIADD3.64 UR38, UR22, 0x2, URZ ;  /* 0x0000000216267897 */ /* 0x000fe4000fffe03f */
[----:B------:R-:W-:Y:S02]  /*3430*/  UIADD3.64 UR34, UR22, 0x4, URZ ;  /* 0x0000000416227897 */ /* 0x000fe4000fffe03f */
[----:B------:R-:W-:Y:S01]  /*3440*/  UIADD3.64 UR32, UR20, 0x4, URZ ;  /* 0x0000000414207897 */ /* 0x000fe2000fffe03f */
[----:B--2---:R-:W-:-:S06]  /*3450*/  WARPGROUP.ARRIVE ;  /* 0x00000000000079c5 */ /* 0x004fcc0000000000 */
[----:B------:R-:W-:Y:S03]  /*3460*/  HGMMA.64x256x16.F32.BF16 R124, gdesc[UR16], R124, gsb0 ;  /* 0x03e00000107c79f0 */ /* 0x000fe6000800187c */
[----:B------:R-:W-:Y:S02]  /*3470*/  WARPGROUP.DEPBAR.LE gsb0, 0x0 ;  /* 0x00008000000079c5 */ /* 0x000fe40000010000 */
[----:B------:R-:W-:-:S15]  /*3480*/  WARPGROUP.ARRIVE ;  /* 0x00000000000079c5 */ /* 0x000fde0000000000 */
[----:B------:R-:W-:-:S08]  /*3490*/  NOP ;  /* 0x0000000000007918 */ /* 0x000fd00000000000 */
        /* <DEDUP_REMOVED lines=10> */
[----:B------:R-:W-:Y:S04]  /*3540*/  STL.64 [R1], R124 ;  /* 0x0000007c01007387 */ /* 0x000fe80000100a00 */
        /* <DEDUP_REMOVED lines=63> */
[----:B--2---:R-:W2:Y:S04]  /*3940*/  LDL.LU.64 R150, [R1+0x268] ;  /* 0x0002680001967983 */ /* 0x004ea80000300a00 */
        /* <DEDUP_REMOVED lines=13> */
[----:B------:R-:W-:-:S02]  /*3a20*/  UIADD3.64 UR16, UR20, 0x1fe, URZ ;  /* 0x000001fe14107897 */ /* 0x000fc4000fffe03f */
[----:B------:R-:W-:Y:S02]  /*3a30*/  UIADD3.64 UR36, UR20, 0x202, URZ ;  /* 0x0000020214247897 */ /* 0x000fe4000fffe03f */
[----:B------:R-:W-:Y:S02]  /*3a40*/  UIADD3.64 UR32, UR20, 0x204, URZ ;  /* 0x0000020414207897 */ /* 0x000fe4000fffe03f */
[----:B------:R-:W-:Y:S02]  /*3a50*/  UIADD3 UR14, UR14, 0x40, URZ ;  /* 0x000000400e0e7890 */ /* 0x000fe4000fffe03f */
[----:B------:R-:W-:-:S04]  /*3a60*/  UIADD3 UR5, UR5, 0x1, URZ ;  /* 0x0000000105057890 */ /* 0x000fc8000fffe03f */
[----:B-1----:R-:W-:Y:S01]  /*3a70*/  ISETP.LE.AND P0, PT, R0, UR14, PT ;  /* 0x0000000e00007c0c */ /* 0x002fe2000bf03270 */
[----:B------:R-:W-:-:S04]  /*3a80*/  UISETP.NE.U32.AND UP0, UPT, UR5, 0x3, UPT ;  /* 0x000000030500788c */ /* 0x000fc8000bf05070 */
[----:B------:R-:W-:Y:S02]  /*3a90*/  USEL UR6, URZ, 0x1, UP0 ;  /* 0x000000013f067887 */ /* 0x000fe40008000000 */
[----:B------:R-:W-:Y:S02]  /*3aa0*/  USEL UR5, UR5, URZ, UP0 ;  /* 0x0000003f05057287 */ /* 0x000fe40008000000 */
[----:B------:R-:W-:Y:S01]  /*3ab0*/  ULOP3.LUT UR4, UR4, UR6, URZ, 0x3c, !UPT ;  /* 0x0000000604047292 */ /* 0x000fe2000f8e3c3f */
[----:B--2---:R-:W-:-:S06]  /*3ac0*/  WARPGROUP.ARRIVE ;  /* 0x00000000000079c5 */ /* 0x004fcc0000000000 */
[----:B------:R-:W-:Y:S01]  /*3ad0*/  HGMMA.64x256x16.F32.BF16 R24, gdesc[UR16], R24, gsb0 ;  /* 0x03e00000101879f0 */ /* 0x000fe20008001818 */
[----:B------:R-:W-:Y:S01]  /*3ae0*/  UIADD3.64 UR16, UR20, 0x200, URZ ;  /* 0x0000020014107897 */ /* 0x000fe2000fffe03f */
[----:B------:R-:W-:Y:S01]  /*3af0*/  UMOV UR18, UR22 ;  /* 0x0000001600127c82 */ /* 0x000fe20008000000 */
[----:B------:R-:W-:Y:S01]  /*3b00*/  UMOV UR19, UR23 ;  /* 0x0000001700137c82 */ /* 0x000fe20008000000 */
[----:B------:R-:W-:Y:S02]  /*3b10*/  WARPGROUP.DEPBAR.LE gsb0, 0x0 ;  /* 0x00008000000079c5 */ /* 0x000fe40000010000 */
[----:B------:R-:W-:-:S15]  /*3b20*/  WARPGROUP.ARRIVE ;  /* 0x00000000000079c5 */ /* 0x000fde0000000000 */
[----:B------:R-:W-:-:S07]  /*3b30*/  NOP ;  /* 0x0000000000007918 */ /* 0x000fce0000000000 */
        /* <DEDUP_REMOVED lines=10> */
[----:B---3--:R-:W-:Y:S05]  /*3be0*/  @!P0 BRA `(.L_x_49) ;  /* 0xfffffff000188947 */ /* 0x008fea000383ffff */
.L_x_47:
[----:B------:R5:W-:Y:S04]  /*3bf0*/  STL [R1+0x20c], R148 ;  /* 0x00020c9401007387 */ /* 0x000be80000100800 */
[----:B------:R-:W2:Y:S01]  /*3c00*/  LDL.LU R8, [R1] ;  /* 0x0000000001087983 */ /* 0x000ea20000300800 */
[----:B---3--:R-:W-:Y:S06]  /*3c10*/  BAR.SYNC.DEFER_BLOCKING 0x0 ;  /* 0x0000000000007b1d */ /* 0x008fec0000010000 */
[----:B-----5:R-:W2:Y:S04]  /*3c20*/  LDL.LU R148, [R1+0x4] ;  /* 0x0000040001947983 */ /* 0x020ea80000300800 */
[----:B------:R3:W-:Y:S04]  /*3c30*/  STL [R1+0x208], R149 ;  /* 0x0002089501007387 */ /* 0x0007e80000100800 */
[----:B---3--:R-:W3:Y:S01]  /*3c40*/  LDL.LU R149, [R1+0xc] ;  /* 0x00000c0001957983 */ /* 0x008ee20000300800 */
[----:B------:R-:W5:Y:S03]  /*3c50*/  @!P2 SYNCS.CCTL.IV [UR24+0x24000] ;  /* 0x02400000ff00a9b1 */ /* 0x000f660008000018 */
[----:B------:R-:W3:Y:S04]  /*3c60*/  LDL.LU R9, [R1+0x8] ;  /* 0x0000080001097983 */ /* 0x000ee80000300800 */
[----:B------:R1:W-:Y:S01]  /*3c70*/  STL [R1+0x204], R150 ;  /* 0x0002049601007387 */ /* 0x0003e20000100800 */
[----:B-----5:R-:W-:Y:S06]  /*3c80*/  BAR.SYNC.DEFER_BLOCKING 0x0 ;  /* 0x0000000000007b1d */ /* 0x020fec0000010000 */
[----:B-1----:R-:W5:Y:S04]  /*3c90*/  LDL.LU R150, [R1+0x14] ;  /* 0x0000140001967983 */ /* 0x002f680000300800 */
[----:B------:R-:W5:Y:S04]  /*3ca0*/  LDL.LU R10, [R1+0x10] ;  /* 0x00001000010a7983 */ /* 0x000f680000300800 */
[----:B------:R1:W-:Y:S01]  /*3cb0*/  STL [R1+0x200], R151 ;  /* 0x0002009701007387 */ /* 0x0003e20000100800 */
[----:B------:R-:W4:Y:S02]  /*3cc0*/  @!P2 SYNCS.CCTL.IV [UR24+0x24008] ;  /* 0x02400800ff00a9b1 */ /* 0x000f240008000018 */
[----:B----4-:R-:W-:Y:S06]  /*3cd0*/  BAR.SYNC.DEFER_BLOCKING 0x0 ;  /* 0x0000000000007b1d */ /* 0x010fec0000010000 */
[----:B-1----:R-:W4:Y:S04]  /*3ce0*/  LDL.LU R151, [R1+0x1c] ;  /* 0x00001c0001977983 */ /* 0x002f280000300800 */
[----:B------:R-:W4:Y:S04]  /*3cf0*/  LDL.LU R11, [R1+0x18] ;  /* 0x00001800010b7983 */ /* 0x000f280000300800 */
[----:B------:R-:W4:Y:S04]  /*3d00*/  LDL.LU R3, [R1+0x24] ;  /* 0x0000240001037983 */ /* 0x000f280000300800 */
[----:B------:R-:W4:Y:S04]  /*3d10*/  LDL.LU R4, [R1+0x20] ;  /* 0x0000200001047983 */ /* 0x000f280000300800 */
[----:B------:R-:W4:Y:S01]  /*3d20*/  LDL.LU R2, [R1+0x2c] ;  /* 0x00002c0001027983 */ /* 0x000f220000300800 */
[----:B------:R-:W-:Y:S01]  /*3d30*/  F2FP.BF16.F32.PACK_AB R24, R25, R24 ;  /* 0x000000181918723e */ /* 0x000fe200000010ff */
[----:B------:R-:W1:Y:S02]  /*3d40*/  @!P2 SYNCS.CCTL.IV [UR24+0x24010] ;  /* 0x02401000ff00a9b1 */ /* 0x000e640008000018 */
[----:B------:R-:W4:Y:S04]  /*3d50*/  LDL.LU R5, [R1+0x28] ;  /* 0x0000280001057983 */ /* 0x000f280000300800 */
        /* <DEDUP_REMOVED lines=111> */
[----:B------:R-:W4:Y:S01]  /*4450*/  LDL.LU R193, [R1+0x1e8] ;  /* 0x0001e80001c17983 */ /* 0x000f220000300800 */
[----:B--2---:R-:W-:-:S03]  /*4460*/  F2FP.BF16.F32.PACK_AB R8, R148, R8 ;  /* 0x000000089408723e */ /* 0x004fc600000010ff */
[----:B------:R-:W2:Y:S01]  /*4470*/  LDL.LU R198, [R1+0x1f4] ;  /* 0x0001f40001c67983 */ /* 0x000ea20000300800 */
[----:B---3--:R-:W-:-:S03]  /*4480*/  F2FP.BF16.F32.PACK_AB R9, R149, R9 ;  /* 0x000000099509723e */ /* 0x008fc600000010ff */
[----:B------:R-:W2:Y:S01]  /*4490*/  LDL.LU R194, [R1+0x1f0] ;  /* 0x0001f00001c27983 */ /* 0x000ea20000300800 */
[----:B-----5:R-:W-:-:S03]  /*44a0*/  F2FP.BF16.F32.PACK_AB R10, R150, R10 ;  /* 0x0000000a960a723e */ /* 0x020fc600000010ff */
[----:B------:R-:W3:Y:S01]  /*44b0*/  LDL.LU R196, [R1+0x1fc] ;  /* 0x0001fc0001c47983 */ /* 0x000ee20000300800 */
[----:B----4-:R-:W-:-:S03]  /*44c0*/  F2FP.BF16.F32.PACK_AB R11, R151, R11 ;  /* 0x0000000b970b723e */ /* 0x010fc600000010ff */
[----:B------:R-:W3:Y:S04]  /*44d0*/  LDL.LU R195, [R1+0x1f8] ;  /* 0x0001f80001c37983 */ /* 0x000ee80000300800 */
[----:B------:R-:W4:Y:S04]  /*44e0*/  LDL.LU R148, [R1+0x20c] ;  /* 0x00020c0001947983 */ /* 0x000f280000300800 */
[----:B------:R-:W4:Y:S04]  /*44f0*/  LDL.LU R149, [R1+0x208] ;  /* 0x0002080001957983 */ /* 0x000f280000300800 */
[----:B------:R-:W5:Y:S04]  /*4500*/  LDL.LU R150, [R1+0x204] ;  /* 0x0002040001967983 */ /* 0x000f680000300800 */
[----:B------:R-:W5:Y:S01]  /*4510*/  LDL.LU R151, [R1+0x200] ;  /* 0x0002000001977983 */ /* 0x000f620000300800 */
[----:B------:R-:W-:Y:S01]  /*4520*/  F2FP.BF16.F32.PACK_AB R4, R3, R4 ;  /* 0x000000040304723e */ /* 0x000fe200000010ff */
[----:B------:R-:W-:Y:S01]  /*4530*/  UMOV UR10, UR15 ;  /* 0x0000000f000a7c82 */ /* 0x000fe20008000000 */
[----:B------:R-:W-:Y:S01]  /*4540*/  F2FP.BF16.F32.PACK_AB R5, R2, R5 ;  /* 0x000000050205723e */ /* 0x000fe200000010ff */
[----:B------:R-:W1:Y:S01]  /*4550*/  S2R R3, SR_TID.X ;  /* 0x0000000000037919 */ /* 0x000e620000002100 */
[----:B------:R-:W-:-:S02]  /*4560*/  F2FP.BF16.F32.PACK_AB R25, R27, R26 ;  /* 0x0000001a1b19723e */ /* 0x000fc400000010ff */
[----:B------:R-:W-:Y:S02]  /*4570*/  ELECT P0, URZ, PT ;  /* 0x00000000003f782f */ /* 0x000fe40003800000 */
[----:B------:R-:W-:Y:S02]  /*4580*/  F2FP.BF16.F32.PACK_AB R26, R29, R28 ;  /* 0x0000001c1d1a723e */ /* 0x000fe400000010ff */
[----:B------:R-:W-:Y:S02]  /*4590*/  F2FP.BF16.F32.PACK_AB R20, R242, R20 ;  /* 0x00000014f214723e */ /* 0x000fe400000010ff */
[----:B------:R-:W-:Y:S02]  /*45a0*/  F2FP.BF16.F32.PACK_AB R21, R241, R21 ;  /* 0x00000015f115723e */ /* 0x000fe400000010ff */
[----:B------:R-:W-:Y:S02]  /*45b0*/  F2FP.BF16.F32.PACK_AB R22, R240, R22 ;  /* 0x00000016f016723e */ /* 0x000fe400000010ff */
[----:B------:R-:W-:-:S02]  /*45c0*/  F2FP.BF16.F32.PACK_AB R23, R239, R23 ;  /* 0x00000017ef17723e */ /* 0x000fc400000010ff */
[----:B------:R-:W-:Y:S02]  /*45d0*/  F2FP.BF16.F32.PACK_AB R56, R57, R56 ;  /* 0x000000383938723e */ /* 0x000fe400000010ff */
        /* <DEDUP_REMOVED lines=8> */
[----:B------:R-:W-:Y:S01]  /*4660*/  F2FP.BF16.F32.PACK_AB R91, R95, R94 ;  /* 0x0000005e5f5b723e */ /* 0x000fe200000010ff */
[----:B-1----:R-:W-:Y:S01]  /*4670*/  IMAD.SHL.U32 R2, R3, 0x40, RZ ;  /* 0x0000004003027824 */ /* 0x002fe200078e00ff */
        /* <DEDUP_REMOVED lines=97> */
[----:B------:R-:W-:Y:S01]  /*4c90*/  F2FP.BF16.F32.PACK_AB R190, R190, R0 ;  /* 0x00000000bebe723e */ /* 0x000fe200000010ff */
[----:B------:R-:W-:-:S05]  /*4ca0*/  IMAD.SHL.U32 R0, R3, 0x80, RZ ;  /* 0x0000008003007824 */ /* 0x000fca00078e00ff */
[----:B------:R-:W-:Y:S02]  /*4cb0*/  LOP3.LUT R0, R0, 0x780, RZ, 0xc0, !PT ;  /* 0x0000078000007812 */ /* 0x000fe400078ec0ff */
[----:B------:R-:W-:Y:S02]  /*4cc0*/  F2FP.BF16.F32.PACK_AB R191, R200, R191 ;  /* 0x000000bfc8bf723e */ /* 0x000fe400000010ff */
[----:B------:R-:W-:Y:S01]  /*4cd0*/  F2FP.BF16.F32.PACK_AB R192, R197, R192 ;  /* 0x000000c0c5c0723e */ /* 0x000fe200000010ff */
[----:B------:R-:W-:-:S05]  /*4ce0*/  IMAD.SHL.U32 R197, R3, 0x10, RZ ;  /* 0x0000001003c57824 */ /* 0x000fca00078e00ff */
[----:B------:R-:W-:Y:S02]  /*4cf0*/  LOP3.LUT R0, R0, 0x70, R197, 0xf8, !PT ;  /* 0x0000007000007812 */ /* 0x000fe400078ef8c5 */
[----:B------:R-:W-:Y:S02]  /*4d00*/  F2FP.BF16.F32.PACK_AB R193, R199, R193 ;  /* 0x000000c1c7c1723e */ /* 0x000fe400000010ff */
[--C-:B------:R-:W-:Y:S02]  /*4d10*/  LOP3.LUT R29, R0, 0x10, R3.reuse, 0x78, !PT ;  /* 0x00000010001d7812 */ /* 0x100fe400078e7803 */
[----:B------:R-:W-:Y:S02]  /*4d20*/  SHF.R.U32.HI R3, RZ, 0x5, R3 ;  /* 0x00000005ff037819 */ /* 0x000fe40000011603 */
[----:B------:R-:W-:Y:S02]  /*4d30*/  LOP3.LUT R2, R29, 0x1800, R2, 0xf8, !PT ;  /* 0x000018001d027812 */ /* 0x000fe400078ef802 */
[----:B------:R-:W-:-:S02]  /*4d40*/  R2UR UR5, R3 ;  /* 0x00000000030572ca */ /* 0x000fc400000e0000 */
[C---:B------:R-:W-:Y:S01]  /*4d50*/  LOP3.LUT R3, R2.reuse, 0x20, RZ, 0x3c, !PT ;  /* 0x0000002002037812 */ /* 0x040fe200078e3cff */
[----:B------:R-:W-:Y:S01]  /*4d60*/  VIADD R0, R2, UR24 ;  /* 0x0000001802007c36 */ /* 0x000fe20008000000 */
[----:B--2---:R-:W-:-:S03]  /*4d70*/  F2FP.BF16.F32.PACK_AB R194, R198, R194 ;  /* 0x000000c2c6c2723e */ /* 0x004fc600000010ff */
[----:B------:R-:W-:Y:S01]  /*4d80*/  VIADD R3, R3, UR24 ;  /* 0x0000001803037c36 */ /* 0x000fe20008000000 */
[----:B------:R1:W-:Y:S01]  /*4d90*/  STSM.16.M88.4 [R0], R8 ;  /* 0x0000000800007844 */ /* 0x0003e20000000200 */
[----:B---3--:R-:W-:-:S03]  /*4da0*/  F2FP.BF16.F32.PACK_AB R195, R196, R195 ;  /* 0x000000c3c4c3723e */ /* 0x008fc600000010ff */
[----:B------:R-:W-:Y:S01]  /*4db0*/  STSM.16.M88.4 [R0+0x4000], R20 ;  /* 0x0040001400007844 */ /* 0x000fe20000000200 */
[----:B------:R-:W-:-:S03]  /*4dc0*/  ULOP3.LUT UR5, UR5, 0x3, URZ, 0xc0, !UPT ;  /* 0x0000000305057892 */ /* 0x000fc6000f8ec03f */
[----:B------:R-:W-:Y:S01]  /*4dd0*/  STSM.16.M88.4 [R0+0x8000], R164 ;  /* 0x008000a400007844 */ /* 0x000fe20000000200 */
[----:B----4-:R-:W-:Y:S01]  /*4de0*/  F2FP.BF16.F32.PACK_AB R146, R149, R148 ;  /* 0x000000949592723e */ /* 0x010fe200000010ff */
[----:B------:R-:W-:Y:S02]  /*4df0*/  ULEA UR9, UR5, UR11, 0x6 ;  /* 0x0000000b05097291 */ /* 0x000fe4000f8e303f */
[----:B------:R-:W-:Y:S01]  /*4e00*/  STSM.16.M88.4 [R0+0xc000], R180 ;  /* 0x00c000b400007844 */ /* 0x000fe20000000200 */
[----:B------:R-:W-:-:S03]  /*4e10*/  ULEA UR8, UR5, UR24, 0xe ;  /* 0x0000001805087291 */ /* 0x000fc6000f8e703f */
[----:B------:R-:W-:Y:S01]  /*4e20*/  STSM.16.M88.4 [R0+0x2000], R24 ;  /* 0x0020001800007844 */ /* 0x000fe20000000200 */
[C---:B-1----:R-:W-:Y:S02]  /*4e30*/  LOP3.LUT R8, R2.reuse, 0x40, RZ, 0x3c, !PT ;  /* 0x0000004002087812 */ /* 0x042fe400078e3cff */
[----:B------:R-:W-:Y:S01]  /*4e40*/  LOP3.LUT R2, R2, 0x60, RZ, 0x3c, !PT ;  /* 0x0000006002027812 */ /* 0x000fe200078e3cff */
[----:B------:R-:W-:Y:S01]  /*4e50*/  STSM.16.M88.4 [R0+0x6000], R56 ;  /* 0x0060003800007844 */ /* 0x000fe20000000200 */
[----:B-----5:R-:W-:Y:S01]  /*4e60*/  F2FP.BF16.F32.PACK_AB R147, R151, R150 ;  /* 0x000000969793723e */ /* 0x020fe200000010ff */
[----:B------:R-:W-:Y:S02]  /*4e70*/  VIADD R8, R8, UR24 ;  /* 0x0000001808087c36 */ /* 0x000fe40008000000 */
[----:B------:R-:W-:Y:S01]  /*4e80*/  STSM.16.M88.4 [R0+0xa000], R88 ;  /* 0x00a0005800007844 */ /* 0x000fe20000000200 */
[----:B------:R-:W-:-:S03]  /*4e90*/  VIADD R2, R2, UR24 ;  /* 0x0000001802027c36 */ /* 0x000fc60008000000 */
[----:B------:R-:W-:Y:S04]  /*4ea0*/  STSM.16.M88.4 [R0+0xe000], R120 ;  /* 0x00e0007800007844 */ /* 0x000fe80000000200 */
[----:B------:R-:W-:Y:S04]  /*4eb0*/  STSM.16.M88.4 [R3], R4 ;  /* 0x0000000403007844 */ /* 0x000fe80000000200 */
[----:B------:R-:W-:Y:S04]  /*4ec0*/  STSM.16.M88.4 [R3+0x4000], R152 ;  /* 0x0040009803007844 */ /* 0x000fe80000000200 */
[----:B------:R-:W-:Y:S04]  /*4ed0*/  STSM.16.M88.4 [R3+0x8000], R168 ;  /* 0x008000a803007844 */ /* 0x000fe80000000200 */
[----:B------:R-:W-:Y:S04]  /*4ee0*/  STSM.16.M88.4 [R3+0xc000], R184 ;  /* 0x00c000b803007844 */ /* 0x000fe80000000200 */
[----:B------:R-:W-:Y:S04]  /*4ef0*/  STSM.16.M88.4 [R3+0x2000], R32 ;  /* 0x0020002003007844 */ /* 0x000fe80000000200 */
[----:B------:R-:W-:Y:S04]  /*4f00*/  STSM.16.M88.4 [R3+0x6000], R64 ;  /* 0x0060004003007844 */ /* 0x000fe80000000200 */
[----:B------:R-:W-:Y:S04]  /*4f10*/  STSM.16.M88.4 [R3+0xa000], R96 ;  /* 0x00a0006003007844 */ /* 0x000fe80000000200 */
        /* <DEDUP_REMOVED lines=16> */
[----:B------:R-:W-:Y:S01]  /*5020*/  STSM.16.M88.4 [R2+0xe000], R144 ;  /* 0x00e0009002007844 */ /* 0x000fe20000000200 */
[----:B------:R1:W-:Y:S06]  /*5030*/  MEMBAR.ALL.CTA ;  /* 0x0000000000007992 */ /* 0x0003ec0000008000 */
[----:B-1----:R-:W1:Y:S02]  /*5040*/  FENCE.VIEW.ASYNC.S ;  /* 0x00000000000073c6 */ /* 0x002e640000000000 */
[----:B-1----:R-:W-:Y:S06]  /*5050*/  BAR.SYNC.DEFER_BLOCKING 0x0 ;  /* 0x0000000000007b1d */ /* 0x002fec0000010000 */
[----:B------:R1:W-:Y:S01]  /*5060*/  UTMASTG.2D [UR8], [UR30] ;  /* 0x000000081e0073b5 */ /* 0x0003e20008008000 */
[----:B------:R0:W-:Y:S01]  /*5070*/  UTMACMDFLUSH ;  /* 0x00000000000079b7 */ /* 0x0001e20000000000 */
[----:B------:R-:W-:-:S04]  /*5080*/  DEPBAR.LE SB0, 0x0 ;  /* 0x000080000000791a */ /* 0x000fc80000000000 */
[----:B------:R-:W-:Y:S06]  /*5090*/  BAR.SYNC.DEFER_BLOCKING 0x0 ;  /* 0x0000000000007b1d */ /* 0x000fec0000010000 */
[----:B-1----:R-:W-:Y:S05]  /*50a0*/  EXIT ;  /* 0x000000000000794d */ /* 0x002fea0003800000 */
.L_x_48:
[----:B------:R-:W1:Y:S02]  /*50b0*/  SYNCS.PHASECHK.TRANS64.TRYWAIT P0, [UR18+0x24000], R0 ;  /* 0x02400000ff0075a7 */ /* 0x000e640008000152 */
[----:B-1----:R-:W-:Y:S05]  /*50c0*/  @!P0 BRA `(.L_x_48) ;  /* 0xfffffffc00f88947 */ /* 0x002fea000383ffff */
[----:B------:R-:W-:Y:S05]  /*50d0*/  BRA `(.L_x_50) ;  /* 0xffffffdc00607947 */ /* 0x000fea000383ffff */
.L_x_51:
[----:B------:R-:W-:-:S00]  /*50e0*/  BRA `(.L_x_51) ;  /* 0xfffffffc00fc7947 */ /* 0x000fc0000383ffff */
[----:B------:R-:W-:-:S00]  /*50f0*/  NOP ;  /* 0x0000000000007918 */ /* 0x000fc00000000000 */
        /* <DEDUP_REMOVED lines=8> */
.L_x_52:


//--------------------- .nv.shared.gluon_wgmma    --------------------------
	.section	.nv.shared.gluon_wgmma,"aw",@nobits
	.sectionflags	@""
	.align	16
	.zero		1024


//--------------------- .nv.shared.reserved.0     --------------------------
	.section	.nv.shared.reserved.0,"aw",@nobits
	.weak		__nv_reservedSMEM_offset_0_alias
	.size		__nv_reservedSMEM_offset_0_alias, 0, 0
	.other		__nv_reservedSMEM_offset_0_alias,@"STO_CUDA_RESERVED_SHARED STV_DEFAULT"
__nv_reservedSMEM_offset_0_alias:
	.zero		0


//--------------------- .nv.constant0.gluon_wgmma --------------------------
	.section	.nv.constant0.gluon_wgmma,"a",@progbits
	.sectionflags	@""
	.align	4
.nv.constant0.gluon_wgmma:
	.zero		608


//--------------------- SYMBOLS --------------------------

	.type		.nv.reservedSmem.offset0,@object
	.size		.nv.reservedSmem.offset0,0x4
